// auto-generated by cutlass_sweep.gemm — config: {"arch": "sm_90", "cluster_m": 2, "cluster_n": 1, "dtype": "bf16", "dtype_b": "bf16", "layout": "nt", "stages": 0, "tile_k": 64, "tile_m": 64, "tile_n": 128}
#include "cutlass/cutlass.h"
#include "cutlass/gemm/collective/collective_builder.hpp"
#include "cutlass/gemm/device/gemm_universal_adapter.h"
#include "cutlass/gemm/kernel/gemm_universal.hpp"
#include "cutlass/epilogue/collective/collective_builder.hpp"

using ElemA = cutlass::bfloat16_t;
using ElemB = cutlass::bfloat16_t;
using ElemCD = cutlass::bfloat16_t;
using Acc  = float;
using TileShape    = cute::Shape<cute::_64, cute::_128, cute::_64>;
using ClusterShape = cute::Shape<cute::_2, cute::_1, cute::_1>;

using CollectiveEpilogue = typename cutlass::epilogue::collective::CollectiveBuilder<
    cutlass::arch::Sm90, cutlass::arch::OpClassTensorOp,
    TileShape, ClusterShape,
    cutlass::epilogue::collective::EpilogueTileAuto,
    Acc, Acc,
    ElemCD, cutlass::layout::RowMajor, 128 / cutlass::sizeof_bits<ElemCD>::value,
    ElemCD, cutlass::layout::RowMajor, 128 / cutlass::sizeof_bits<ElemCD>::value,
    cutlass::epilogue::collective::EpilogueScheduleAuto
  >::CollectiveOp;

using CollectiveMainloop = typename cutlass::gemm::collective::CollectiveBuilder<
    cutlass::arch::Sm90, cutlass::arch::OpClassTensorOp,
    ElemA, cutlass::layout::RowMajor, 128 / cutlass::sizeof_bits<ElemA>::value,
    ElemB, cutlass::layout::ColumnMajor, 128 / cutlass::sizeof_bits<ElemB>::value,
    Acc,
    TileShape, ClusterShape,
    cutlass::gemm::collective::StageCountAutoCarveout<static_cast<int>(sizeof(typename CollectiveEpilogue::SharedStorage))>,
    cutlass::gemm::collective::KernelScheduleAuto
  >::CollectiveOp;

using GemmKernel = cutlass::gemm::kernel::GemmUniversal<
    cute::Shape<int,int,int,int>,
    CollectiveMainloop,
    CollectiveEpilogue
>;
using Gemm = cutlass::gemm::device::GemmUniversalAdapter<GemmKernel>;

// Force the device kernel symbol into the cubin without needing a host main.
auto* _anchor = &cutlass::device_kernel<GemmKernel>;


// ===== COMPILED SASS (sm_90a) =====

	.target	sm_90a

	.elftype	@"ET_EXEC"


//--------------------- .note.nv.tkinfo           --------------------------
	.section	.note.nv.tkinfo,"",@"SHT_NOTE"
	.sectionflags	@"SHF_NOTE_NV_TKINFO"
	.tkinfo
        /*0018*/ 	.word	0x00000002
        /*0030*/ 	.string	""
        /*0030*/ 	.string	"ptxas"
        /*0030*/ 	.string	"Cuda compilation tools, release 13.0, V13.0.88"
        /*0030*/ 	.string	"Build cuda_13.0.r13.0/compiler.36424714_0"
        /*0030*/ 	.string	"-arch sm_90a -m 64 "



//--------------------- .note.nv.cuinfo           --------------------------
	.section	.note.nv.cuinfo,"",@"SHT_NOTE"
	.sectionflags	@"SHF_NOTE_NV_CUINFO"
        /*0018*/ 	.short	0x0002
        /*001a*/ 	.short	0x005a
        /*001c*/ 	.short	0x0082
	.zero		2


//--------------------- .nv.info                  --------------------------
	.section	.nv.info,"",@"SHT_CUDA_INFO"
	.align	4


	//----- nvinfo : EIATTR_REGCOUNT
	.align		4
        /*0000*/ 	.byte	0x04, 0x2f
        /*0002*/ 	.short	(.L_15 - .L_14)
	.align		4
.L_14:
        /*0004*/ 	.word	index@(_ZN7cutlass13device_kernelINS_4gemm6kernel13GemmUniversalIN4cute5tupleIJiiiiEEENS1_10collective13CollectiveMmaINS1_34MainloopSm90TmaGmmaWarpSpecializedILi9ENS5_IJNS4_1CILi2EEENSA_ILi1EEESC_EEENS1_32KernelTmaWarpSpecializedPingpongEEENS5_IJNSA_ILi64EEENSA_ILi128EEESG_EEENS_10bfloat16_tENS5_IJlSC_lEEESJ_SK_NS4_8TiledMMAINS4_8MMA_AtomIJNS4_4SM904GMMA28MMA_64x128x16_F32BF16BF16_SSILNSO_5MajorE0ELSQ_0ELNSO_7ScaleInE1ELSR_1EEEEEENS4_6LayoutINS5_IJSC_SC_SC_EEENS5_IJNSA_ILi0EEESW_SW_EEEEENS5_IJNS4_10UnderscoreESZ_SZ_EEEEENS4_13SM90_TMA_LOADENS4_14ComposedLayoutINS4_7SwizzleILi3ELi4ELi3EEENS4_18smem_ptr_flag_bitsILi16EEENSU_INS5_IJNSA_ILi8EEESG_EEENS5_IJSG_SC_EEEEEEEvNS4_8identityENS4_23SM90_TMA_LOAD_MULTICASTES1C_vS1D_EENS_8epilogue10collective6detail29Sm90TmaWarpSpecializedAdapterINS1H_15DefaultEpilogueISJ_SK_SK_NS1G_6thread17LinearCombinationISJ_Li1EffLNS1L_9ScaleType4KindE0ELNS_15FloatRoundStyleE2ESJ_EENS1_15EpilogueDefaultEEEEEvvEEEEvNT_6ParamsE)
        /*0008*/ 	.word	0x000000a8


	//----- nvinfo : EIATTR_FRAME_SIZE
	.align		4
.L_15:
        /*000c*/ 	.byte	0x04, 0x11
        /*000e*/ 	.short	(.L_17 - .L_16)
	.align		4
.L_16:
        /*0010*/ 	.word	index@(_ZN7cutlass13device_kernelINS_4gemm6kernel13GemmUniversalIN4cute5tupleIJiiiiEEENS1_10collective13CollectiveMmaINS1_34MainloopSm90TmaGmmaWarpSpecializedILi9ENS5_IJNS4_1CILi2EEENSA_ILi1EEESC_EEENS1_32KernelTmaWarpSpecializedPingpongEEENS5_IJNSA_ILi64EEENSA_ILi128EEESG_EEENS_10bfloat16_tENS5_IJlSC_lEEESJ_SK_NS4_8TiledMMAINS4_8MMA_AtomIJNS4_4SM904GMMA28MMA_64x128x16_F32BF16BF16_SSILNSO_5MajorE0ELSQ_0ELNSO_7ScaleInE1ELSR_1EEEEEENS4_6LayoutINS5_IJSC_SC_SC_EEENS5_IJNSA_ILi0EEESW_SW_EEEEENS5_IJNS4_10UnderscoreESZ_SZ_EEEEENS4_13SM90_TMA_LOADENS4_14ComposedLayoutINS4_7SwizzleILi3ELi4ELi3EEENS4_18smem_ptr_flag_bitsILi16EEENSU_INS5_IJNSA_ILi8EEESG_EEENS5_IJSG_SC_EEEEEEEvNS4_8identityENS4_23SM90_TMA_LOAD_MULTICASTES1C_vS1D_EENS_8epilogue10collective6detail29Sm90TmaWarpSpecializedAdapterINS1H_15DefaultEpilogueISJ_SK_SK_NS1G_6thread17LinearCombinationISJ_Li1EffLNS1L_9ScaleType4KindE0ELNS_15FloatRoundStyleE2ESJ_EENS1_15EpilogueDefaultEEEEEvvEEEEvNT_6ParamsE)
        /*0014*/ 	.word	0x00000008


	//----- nvinfo : EIATTR_MIN_STACK_SIZE
	.align		4
.L_17:
        /*0018*/ 	.byte	0x04, 0x12
        /*001a*/ 	.short	(.L_19 - .L_18)
	.align		4
.L_18:
        /*001c*/ 	.word	index@(_ZN7cutlass13device_kernelINS_4gemm6kernel13GemmUniversalIN4cute5tupleIJiiiiEEENS1_10collective13CollectiveMmaINS1_34MainloopSm90TmaGmmaWarpSpecializedILi9ENS5_IJNS4_1CILi2EEENSA_ILi1EEESC_EEENS1_32KernelTmaWarpSpecializedPingpongEEENS5_IJNSA_ILi64EEENSA_ILi128EEESG_EEENS_10bfloat16_tENS5_IJlSC_lEEESJ_SK_NS4_8TiledMMAINS4_8MMA_AtomIJNS4_4SM904GMMA28MMA_64x128x16_F32BF16BF16_SSILNSO_5MajorE0ELSQ_0ELNSO_7ScaleInE1ELSR_1EEEEEENS4_6LayoutINS5_IJSC_SC_SC_EEENS5_IJNSA_ILi0EEESW_SW_EEEEENS5_IJNS4_10UnderscoreESZ_SZ_EEEEENS4_13SM90_TMA_LOADENS4_14ComposedLayoutINS4_7SwizzleILi3ELi4ELi3EEENS4_18smem_ptr_flag_bitsILi16EEENSU_INS5_IJNSA_ILi8EEESG_EEENS5_IJSG_SC_EEEEEEEvNS4_8identityENS4_23SM90_TMA_LOAD_MULTICASTES1C_vS1D_EENS_8epilogue10collective6detail29Sm90TmaWarpSpecializedAdapterINS1H_15DefaultEpilogueISJ_SK_SK_NS1G_6thread17LinearCombinationISJ_Li1EffLNS1L_9ScaleType4KindE0ELNS_15FloatRoundStyleE2ESJ_EENS1_15EpilogueDefaultEEEEEvvEEEEvNT_6ParamsE)
        /*0020*/ 	.word	0x00000008
.L_19:


//--------------------- .nv.compat                --------------------------
	.section	.nv.compat,"",@"SHT_CUDA_COMPAT_INFO"
	.align	4
        /*0000*/ 	.byte	0x02, 0x09, 0x01, 0x00, 0x02, 0x02, 0x04, 0x00, 0x02, 0x05, 0x05, 0x00, 0x03, 0x07, 0x01, 0x01
        /*0010*/ 	.byte	0x02, 0x03, 0x01, 0x00, 0x02, 0x06, 0x01, 0x00, 0x04, 0x0b, 0x08, 0x00, 0x00, 0x00, 0x00, 0x00
        /*0020*/ 	.byte	0x00, 0x00, 0x00, 0x00


//--------------------- .nv.info._ZN7cutlass13device_kernelINS_4gemm6kernel13GemmUniversalIN4cute5tupleIJiiiiEEENS1_10collective13CollectiveMmaINS1_34MainloopSm90TmaGmmaWarpSpecializedILi9ENS5_IJNS4_1CILi2EEENSA_ILi1EEESC_EEENS1_32KernelTmaWarpSpecializedPingpongEEENS5_IJNSA_ILi64EEENSA_ILi128EEESG_EEENS_10bfloat16_tENS5_IJlSC_lEEESJ_SK_NS4_8TiledMMAINS4_8MMA_AtomIJNS4_4SM904GMMA28MMA_64x128x16_F32BF16BF16_SSILNSO_5MajorE0ELSQ_0ELNSO_7ScaleInE1ELSR_1EEEEEENS4_6LayoutINS5_IJSC_SC_SC_EEENS5_IJNSA_ILi0EEESW_SW_EEEEENS5_IJNS4_10UnderscoreESZ_SZ_EEEEENS4_13SM90_TMA_LOADENS4_14ComposedLayoutINS4_7SwizzleILi3ELi4ELi3EEENS4_18smem_ptr_flag_bitsILi16EEENSU_INS5_IJNSA_ILi8EEESG_EEENS5_IJSG_SC_EEEEEEEvNS4_8identityENS4_23SM90_TMA_LOAD_MULTICASTES1C_vS1D_EENS_8epilogue10collective6detail29Sm90TmaWarpSpecializedAdapterINS1H_15DefaultEpilogueISJ_SK_SK_NS1G_6thread17LinearCombinationISJ_Li1EffLNS1L_9ScaleType4KindE0ELNS_15FloatRoundStyleE2ESJ_EENS1_15EpilogueDefaultEEEEEvvEEEEvNT_6ParamsE --------------------------
	.section	.nv.info._ZN7cutlass13device_kernelINS_4gemm6kernel13GemmUniversalIN4cute5tupleIJiiiiEEENS1_10collective13CollectiveMmaINS1_34MainloopSm90TmaGmmaWarpSpecializedILi9ENS5_IJNS4_1CILi2EEENSA_ILi1EEESC_EEENS1_32KernelTmaWarpSpecializedPingpongEEENS5_IJNSA_ILi64EEENSA_ILi128EEESG_EEENS_10bfloat16_tENS5_IJlSC_lEEESJ_SK_NS4_8TiledMMAINS4_8MMA_AtomIJNS4_4SM904GMMA28MMA_64x128x16_F32BF16BF16_SSILNSO_5MajorE0ELSQ_0ELNSO_7ScaleInE1ELSR_1EEEEEENS4_6LayoutINS5_IJSC_SC_SC_EEENS5_IJNSA_ILi0EEESW_SW_EEEEENS5_IJNS4_10UnderscoreESZ_SZ_EEEEENS4_13SM90_TMA_LOADENS4_14ComposedLayoutINS4_7SwizzleILi3ELi4ELi3EEENS4_18smem_ptr_flag_bitsILi16EEENSU_INS5_IJNSA_ILi8EEESG_EEENS5_IJSG_SC_EEEEEEEvNS4_8identityENS4_23SM90_TMA_LOAD_MULTICASTES1C_vS1D_EENS_8epilogue10collective6detail29Sm90TmaWarpSpecializedAdapterINS1H_15DefaultEpilogueISJ_SK_SK_NS1G_6thread17LinearCombinationISJ_Li1EffLNS1L_9ScaleType4KindE0ELNS_15FloatRoundStyleE2ESJ_EENS1_15EpilogueDefaultEEEEEvvEEEEvNT_6ParamsE,"",@"SHT_CUDA_INFO"
	.sectionflags	@""
	.align	4


	//----- nvinfo : EIATTR_CUDA_API_VERSION
	.align		4
        /*0000*/ 	.byte	0x04, 0x37
        /*0002*/ 	.short	(.L_21 - .L_20)
.L_20:
        /*0004*/ 	.word	0x00000082


	//----- nvinfo : EIATTR_KPARAM_INFO
	.align		4
.L_21:
        /*0008*/ 	.byte	0x04, 0x17
        /*000a*/ 	.short	(.L_23 - .L_22)
.L_22:
        /*000c*/ 	.word	0x00000000
        /*0010*/ 	.short	0x0000
        /*0012*/ 	.short	0x0070
        /*0014*/ 	.byte	0x00, 0xf0, 0x01, 0x10


	//----- nvinfo : EIATTR_SPARSE_MMA_MASK
	.align		4
.L_23:
        /*0018*/ 	.byte	0x03, 0x50
        /*001a*/ 	.short	0x0000


	//----- nvinfo : EIATTR_MAXREG_COUNT
	.align		4
        /*001c*/ 	.byte	0x03, 0x1b
        /*001e*/ 	.short	0x00a8


	//----- nvinfo : EIATTR_NUM_BARRIERS
	.align		4
        /*0020*/ 	.byte	0x02, 0x4c
        /*0022*/ 	.byte	0x01
	.zero		1


	//----- nvinfo : EIATTR_EXTERNS
	.align		4
        /*0024*/ 	.byte	0x04, 0x0f
        /*0026*/ 	.short	(.L_25 - .L_24)


	//   ....[0]....
	.align		4
.L_24:
        /*0028*/ 	.word	index@(__assertfail)


	//----- nvinfo : EIATTR_ANNOTATIONS
	.align		4
.L_25:
        /*002c*/ 	.byte	0x04, 0x55
        /*002e*/ 	.short	(.L_27 - .L_26)


	//   ....[0]....
.L_26:
        /*0030*/ 	.word	0x00000001
        /*0034*/ 	.byte	0x80, 0x0e, 0x00, 0x00, 0x01, 0x00, 0x00, 0x00, 0x30, 0x15, 0x00, 0x00, 0x01, 0x00, 0x00, 0x00
        /*0044*/ 	.byte	0x40, 0x64, 0x00, 0x00, 0x01, 0x00, 0x00, 0x00, 0x60, 0x70, 0x00, 0x00


	//----- nvinfo : EIATTR_MERCURY_ISA_VERSION
	.align		4
.L_27:
        /*0050*/ 	.byte	0x03, 0x5f
        /*0052*/ 	.short	0x0101


	//----- nvinfo : EIATTR_INT_WARP_WIDE_INSTR_OFFSETS
	.align		4
        /*0054*/ 	.byte	0x04, 0x31
        /*0056*/ 	.short	(.L_29 - .L_28)


	//   ....[0]....
.L_28:
        /*0058*/ 	.word	0x000005c0


	//   ....[1]....
        /*005c*/ 	.word	0x000005e0


	//   ....[2]....
        /*0060*/ 	.word	0x00000600


	//   ....[3]....
        /*0064*/ 	.word	0x000006c0


	//   ....[4]....
        /*0068*/ 	.word	0x000006e0


	//   ....[5]....
        /*006c*/ 	.word	0x00000740


	//   ....[6]....
        /*0070*/ 	.word	0x00000850


	//   ....[7]....
        /*0074*/ 	.word	0x00000880


	//   ....[8]....
        /*0078*/ 	.word	0x000021f0


	//----- nvinfo : EIATTR_COOP_GROUP_MASK_REGIDS
	.align		4
.L_29:
        /*007c*/ 	.byte	0x04, 0x29
        /*007e*/ 	.short	(.L_31 - .L_30)


	//   ....[0]....
.L_30:
        /*0080*/ 	.word	0xffffffff


	//   ....[1]....
        /*0084*/ 	.word	0xffffffff


	//   ....[2]....
        /*0088*/ 	.word	0xffffffff


	//   ....[3]....
        /*008c*/ 	.word	0xffffffff


	//   ....[4]....
        /*0090*/ 	.word	0xffffffff


	//   ....[5]....
        /*0094*/ 	.word	0xffffffff


	//   ....[6]....
        /*0098*/ 	.word	0xffffffff


	//----- nvinfo : EIATTR_COOP_GROUP_INSTR_OFFSETS
	.align		4
.L_31:
        /*009c*/ 	.byte	0x04, 0x28
        /*009e*/ 	.short	(.L_33 - .L_32)


	//   ....[0]....
.L_32:
        /*00a0*/ 	.word	0x00000070


	//   ....[1]....
        /*00a4*/ 	.word	0x00000080


	//   ....[2]....
        /*00a8*/ 	.word	0x00000140


	//   ....[3]....
        /*00ac*/ 	.word	0x000003a0


	//   ....[4]....
        /*00b0*/ 	.word	0x000003e0


	//   ....[5]....
        /*00b4*/ 	.word	0x00000460


	//   ....[6]....
        /*00b8*/ 	.word	0x00000a30


	//----- nvinfo : EIATTR_REG_RECONFIG
	.align		4
.L_33:
        /*00bc*/ 	.byte	0x01, 0x54
	.zero		2


	//----- nvinfo : EIATTR_SYSCALL_OFFSETS
	.align		4
        /*00c0*/ 	.byte	0x04, 0x46
        /*00c2*/ 	.short	(.L_35 - .L_34)


	//   ....[0]....
.L_34:
        /*00c4*/ 	.word	0x000019a0


	//----- nvinfo : EIATTR_MBARRIER_INSTR_OFFSETS
	.align		4
.L_35:
        /*00c8*/ 	.byte	0x04, 0x39
        /*00ca*/ 	.short	(.L_37 - .L_36)


	//   ....[0]....
.L_36:
        /*00cc*/ 	.word	0x00000260
        /*00d0*/ 	.word	0x000000ff
        /*00d4*/ 	.word	0x00000000
        /*00d8*/ 	.short	0x0100
        /*00da*/ 	.byte	0x08
	.zero		1


	//   ....[1]....
        /*00dc*/ 	.word	0x00000270
        /*00e0*/ 	.word	0x000000ff
        /*00e4*/ 	.word	0x00000048
        /*00e8*/ 	.short	0x0100
        /*00ea*/ 	.byte	0x08
	.zero		1


	//   ....[2]....
        /*00ec*/ 	.word	0x00000280
        /*00f0*/ 	.word	0x000000ff
        /*00f4*/ 	.word	0x00000008
        /*00f8*/ 	.short	0x0100
        /*00fa*/ 	.byte	0x08
	.zero		1


	//   ....[3]....
        /*00fc*/ 	.word	0x00000290
        /*0100*/ 	.word	0x000000ff
        /*0104*/ 	.word	0x00000050
        /*0108*/ 	.short	0x0100
        /*010a*/ 	.byte	0x08
	.zero		1


	//   ....[4]....
        /*010c*/ 	.word	0x000002a0
        /*0110*/ 	.word	0x000000ff
        /*0114*/ 	.word	0x00000010
        /*0118*/ 	.short	0x0100
        /*011a*/ 	.byte	0x08
	.zero		1


	//   ....[5]....
        /*011c*/ 	.word	0x000002b0
        /*0120*/ 	.word	0x000000ff
        /*0124*/ 	.word	0x00000058
        /*0128*/ 	.short	0x0100
        /*012a*/ 	.byte	0x08
	.zero		1


	//   ....[6]....
        /*012c*/ 	.word	0x000002c0
        /*0130*/ 	.word	0x000000ff
        /*0134*/ 	.word	0x00000018
        /*0138*/ 	.short	0x0100
        /*013a*/ 	.byte	0x08
	.zero		1


	//   ....[7]....
        /*013c*/ 	.word	0x000002d0
        /*0140*/ 	.word	0x000000ff
        /*0144*/ 	.word	0x00000060
        /*0148*/ 	.short	0x0100
        /*014a*/ 	.byte	0x08
	.zero		1


	//   ....[8]....
        /*014c*/ 	.word	0x000002e0
        /*0150*/ 	.word	0x000000ff
        /*0154*/ 	.word	0x00000020
        /*0158*/ 	.short	0x0100
        /*015a*/ 	.byte	0x08
	.zero		1


	//   ....[9]....
        /*015c*/ 	.word	0x000002f0
        /*0160*/ 	.word	0x000000ff
        /*0164*/ 	.word	0x00000068
        /*0168*/ 	.short	0x0100
        /*016a*/ 	.byte	0x08
	.zero		1


	//   ....[10]....
        /*016c*/ 	.word	0x00000300
        /*0170*/ 	.word	0x000000ff
        /*0174*/ 	.word	0x00000028
        /*0178*/ 	.short	0x0100
        /*017a*/ 	.byte	0x08
	.zero		1


	//   ....[11]....
        /*017c*/ 	.word	0x00000310
        /*0180*/ 	.word	0x000000ff
        /*0184*/ 	.word	0x00000070
        /*0188*/ 	.short	0x0100
        /*018a*/ 	.byte	0x08
	.zero		1


	//   ....[12]....
        /*018c*/ 	.word	0x00000320
        /*0190*/ 	.word	0x000000ff
        /*0194*/ 	.word	0x00000030
        /*0198*/ 	.short	0x0100
        /*019a*/ 	.byte	0x08
	.zero		1


	//   ....[13]....
        /*019c*/ 	.word	0x00000330
        /*01a0*/ 	.word	0x000000ff
        /*01a4*/ 	.word	0x00000078
        /*01a8*/ 	.short	0x0100
        /*01aa*/ 	.byte	0x08
	.zero		1


	//   ....[14]....
        /*01ac*/ 	.word	0x00000340
        /*01b0*/ 	.word	0x000000ff
        /*01b4*/ 	.word	0x00000038
        /*01b8*/ 	.short	0x0100
        /*01ba*/ 	.byte	0x08
	.zero		1


	//   ....[15]....
        /*01bc*/ 	.word	0x00000350
        /*01c0*/ 	.word	0x000000ff
        /*01c4*/ 	.word	0x00000080
        /*01c8*/ 	.short	0x0100
        /*01ca*/ 	.byte	0x08
	.zero		1


	//   ....[16]....
        /*01cc*/ 	.word	0x00000360
        /*01d0*/ 	.word	0x000000ff
        /*01d4*/ 	.word	0x00000040
        /*01d8*/ 	.short	0x0100
        /*01da*/ 	.byte	0x08
	.zero		1


	//   ....[17]....
        /*01dc*/ 	.word	0x00000370
        /*01e0*/ 	.word	0x000000ff
        /*01e4*/ 	.word	0x00000088
        /*01e8*/ 	.short	0x0100
        /*01ea*/ 	.byte	0x08
	.zero		1


	//   ....[18]....
        /*01ec*/ 	.word	0x000008d0
        /*01f0*/ 	.word	0x000000ff
        /*01f4*/ 	.word	0x000000c0
        /*01f8*/ 	.short	0x0100
        /*01fa*/ 	.byte	0x08
	.zero		1


	//   ....[19]....
        /*01fc*/ 	.word	0x00000960
        /*0200*/ 	.word	0x000000ff
        /*0204*/ 	.word	0x000000c8
        /*0208*/ 	.short	0x0100
        /*020a*/ 	.byte	0x08
	.zero		1


	//   ....[20]....
        /*020c*/ 	.word	0x000009b0
        /*0210*/ 	.word	0x000000ff
        /*0214*/ 	.word	0x000000a0
        /*0218*/ 	.short	0x0100
        /*021a*/ 	.byte	0x09
	.zero		1


	//   ....[21]....
        /*021c*/ 	.word	0x000009c0
        /*0220*/ 	.word	0x000000ff
        /*0224*/ 	.word	0x000000a8
        /*0228*/ 	.short	0x0100
        /*022a*/ 	.byte	0x09
	.zero		1


	//   ....[22]....
        /*022c*/ 	.word	0x000009d0
        /*0230*/ 	.word	0x000000ff
        /*0234*/ 	.word	0x000000b0
        /*0238*/ 	.short	0x0100
        /*023a*/ 	.byte	0x09
	.zero		1


	//   ....[23]....
        /*023c*/ 	.word	0x000009e0
        /*0240*/ 	.word	0x000000ff
        /*0244*/ 	.word	0x000000b8
        /*0248*/ 	.short	0x0100
        /*024a*/ 	.byte	0x09
	.zero		1


	//   ....[24]....
        /*024c*/ 	.word	0x00001860
        /*0250*/ 	.word	0x000000ff
        /*0254*/ 	.word	0xfffffff8
        /*0258*/ 	.short	0x010a
        /*025a*/ 	.byte	0x2b
	.zero		1


	//   ....[25]....
        /*025c*/ 	.word	0x00001a20
        /*0260*/ 	.word	0x00000003
        /*0264*/ 	.word	0x00000000
        /*0268*/ 	.short	0x010a
        /*026a*/ 	.byte	0x3f
	.zero		1


	//   ....[26]....
        /*026c*/ 	.word	0x00001a80
        /*0270*/ 	.word	0x00000003
        /*0274*/ 	.word	0x00000000
        /*0278*/ 	.short	0x010a
        /*027a*/ 	.byte	0x3f
	.zero		1


	//   ....[27]....
        /*027c*/ 	.word	0x00001de0
        /*0280*/ 	.word	0x000000ff
        /*0284*/ 	.word	0x00000000
        /*0288*/ 	.short	0x010a
        /*028a*/ 	.byte	0x04
	.zero		1


	//   ....[28]....
        /*028c*/ 	.word	0x00001e20
        /*0290*/ 	.word	0x000000ff
        /*0294*/ 	.word	0x00000000
        /*0298*/ 	.short	0x010a
        /*029a*/ 	.byte	0x04
	.zero		1


	//   ....[29]....
        /*029c*/ 	.word	0x00002080
        /*02a0*/ 	.word	0x00000005
        /*02a4*/ 	.word	0x00000000
        /*02a8*/ 	.short	0x0101
        /*02aa*/ 	.byte	0x3f
	.zero		1


	//   ....[30]....
        /*02ac*/ 	.word	0x00002190
        /*02b0*/ 	.word	0x00000003
        /*02b4*/ 	.word	0x00000000
        /*02b8*/ 	.short	0x0101
        /*02ba*/ 	.byte	0x2e
	.zero		1


	//   ....[31]....
        /*02bc*/ 	.word	0x00002290
        /*02c0*/ 	.word	0x00000003
        /*02c4*/ 	.word	0x00000000
        /*02c8*/ 	.short	0x0101
        /*02ca*/ 	.byte	0x3f
	.zero		1


	//   ....[32]....
        /*02cc*/ 	.word	0x00002310
        /*02d0*/ 	.word	0x000000ff
        /*02d4*/ 	.word	0x00000008
        /*02d8*/ 	.short	0x010a
        /*02da*/ 	.byte	0x2b
	.zero		1


	//   ....[33]....
        /*02dc*/ 	.word	0x00006480
        /*02e0*/ 	.word	0x00000000
        /*02e4*/ 	.word	0x00000000
        /*02e8*/ 	.short	0x0101
        /*02ea*/ 	.byte	0x2e
	.zero		1


	//   ....[34]....
        /*02ec*/ 	.word	0x00006db0
        /*02f0*/ 	.word	0x0000000f
        /*02f4*/ 	.word	0x00000048
        /*02f8*/ 	.short	0x010a
        /*02fa*/ 	.byte	0x3f
	.zero		1


	//   ....[35]....
        /*02fc*/ 	.word	0x00007190
        /*0300*/ 	.word	0x00000006
        /*0304*/ 	.word	0x000000c8
        /*0308*/ 	.short	0x0101
        /*030a*/ 	.byte	0x3f
	.zero		1


	//   ....[36]....
        /*030c*/ 	.word	0x000078c0
        /*0310*/ 	.word	0x00000007
        /*0314*/ 	.word	0x00000000
        /*0318*/ 	.short	0x010a
        /*031a*/ 	.byte	0x3f
	.zero		1


	//   ....[37]....
        /*031c*/ 	.word	0x00007940
        /*0320*/ 	.word	0x00000006
        /*0324*/ 	.word	0x00000000
        /*0328*/ 	.short	0x010a
        /*032a*/ 	.byte	0x3f
	.zero		1


	//   ....[38]....
        /*032c*/ 	.word	0x000079d0
        /*0330*/ 	.word	0x00000007
        /*0334*/ 	.word	0x00000000
        /*0338*/ 	.short	0x010a
        /*033a*/ 	.byte	0x3f
	.zero		1


	//   ....[39]....
        /*033c*/ 	.word	0x00007a60
        /*0340*/ 	.word	0x00000006
        /*0344*/ 	.word	0x00000000
        /*0348*/ 	.short	0x010a
        /*034a*/ 	.byte	0x3f
	.zero		1


	//   ....[40]....
        /*034c*/ 	.word	0x00007af0
        /*0350*/ 	.word	0x00000007
        /*0354*/ 	.word	0x00000000
        /*0358*/ 	.short	0x010a
        /*035a*/ 	.byte	0x3f
	.zero		1


	//   ....[41]....
        /*035c*/ 	.word	0x00007b80
        /*0360*/ 	.word	0x00000006
        /*0364*/ 	.word	0x00000000
        /*0368*/ 	.short	0x010a
        /*036a*/ 	.byte	0x3f
	.zero		1


	//   ....[42]....
        /*036c*/ 	.word	0x00007c10
        /*0370*/ 	.word	0x00000007
        /*0374*/ 	.word	0x00000000
        /*0378*/ 	.short	0x010a
        /*037a*/ 	.byte	0x3f
	.zero		1


	//   ....[43]....
        /*037c*/ 	.word	0x00007ca0
        /*0380*/ 	.word	0x00000006
        /*0384*/ 	.word	0x00000000
        /*0388*/ 	.short	0x010a
        /*038a*/ 	.byte	0x3f
	.zero		1


	//   ....[44]....
        /*038c*/ 	.word	0x00007d30
        /*0390*/ 	.word	0x00000005
        /*0394*/ 	.word	0x00000000
        /*0398*/ 	.short	0x010a
        /*039a*/ 	.byte	0x3f
	.zero		1


	//   ....[45]....
        /*039c*/ 	.word	0x00007da0
        /*03a0*/ 	.word	0x00000003
        /*03a4*/ 	.word	0xfffffff8
        /*03a8*/ 	.short	0x010a
        /*03aa*/ 	.byte	0x3f
	.zero		1


	//   ....[46]....
        /*03ac*/ 	.word	0x00007df0
        /*03b0*/ 	.word	0x00000003
        /*03b4*/ 	.word	0x00000000
        /*03b8*/ 	.short	0x010a
        /*03ba*/ 	.byte	0x3f
	.zero		1


	//   ....[47]....
        /*03bc*/ 	.word	0x00007e50
        /*03c0*/ 	.word	0x00000005
        /*03c4*/ 	.word	0x00000000
        /*03c8*/ 	.short	0x010a
        /*03ca*/ 	.byte	0x3f
	.zero		1


	//   ....[48]....
        /*03cc*/ 	.word	0x00007eb0
        /*03d0*/ 	.word	0x00000003
        /*03d4*/ 	.word	0x00000008
        /*03d8*/ 	.short	0x010a
        /*03da*/ 	.byte	0x3f
	.zero		1


	//   ....[49]....
        /*03dc*/ 	.word	0x00007f80
        /*03e0*/ 	.word	0x0000000f
        /*03e4*/ 	.word	0x00000048
        /*03e8*/ 	.short	0x010a
        /*03ea*/ 	.byte	0x3f
	.zero		1


	//   ....[50]....
        /*03ec*/ 	.word	0x00008050
        /*03f0*/ 	.word	0x00000007
        /*03f4*/ 	.word	0x00000000
        /*03f8*/ 	.short	0x010a
        /*03fa*/ 	.byte	0x3f
	.zero		1


	//   ....[51]....
        /*03fc*/ 	.word	0x000080a0
        /*0400*/ 	.word	0x00000006
        /*0404*/ 	.word	0x00000000
        /*0408*/ 	.short	0x010a
        /*040a*/ 	.byte	0x3f
	.zero		1


	//   ....[52]....
        /*040c*/ 	.word	0x000080f0
        /*0410*/ 	.word	0x00000007
        /*0414*/ 	.word	0x00000000
        /*0418*/ 	.short	0x010a
        /*041a*/ 	.byte	0x3f
	.zero		1


	//   ....[53]....
        /*041c*/ 	.word	0x00008140
        /*0420*/ 	.word	0x00000006
        /*0424*/ 	.word	0x00000000
        /*0428*/ 	.short	0x010a
        /*042a*/ 	.byte	0x3f
	.zero		1


	//   ....[54]....
        /*042c*/ 	.word	0x00008190
        /*0430*/ 	.word	0x00000007
        /*0434*/ 	.word	0x00000000
        /*0438*/ 	.short	0x010a
        /*043a*/ 	.byte	0x3f
	.zero		1


	//   ....[55]....
        /*043c*/ 	.word	0x000081e0
        /*0440*/ 	.word	0x00000006
        /*0444*/ 	.word	0x00000000
        /*0448*/ 	.short	0x010a
        /*044a*/ 	.byte	0x3f
	.zero		1


	//   ....[56]....
        /*044c*/ 	.word	0x00008230
        /*0450*/ 	.word	0x00000007
        /*0454*/ 	.word	0x00000000
        /*0458*/ 	.short	0x010a
        /*045a*/ 	.byte	0x3f
	.zero		1


	//   ....[57]....
        /*045c*/ 	.word	0x00008280
        /*0460*/ 	.word	0x00000006
        /*0464*/ 	.word	0x00000000
        /*0468*/ 	.short	0x010a
        /*046a*/ 	.byte	0x3f
	.zero		1


	//----- nvinfo : EIATTR_NUM_MBARRIERS
	.align		4
.L_37:
        /*046c*/ 	.byte	0x03, 0x38
        /*046e*/ 	.short	0x0018


	//----- nvinfo : EIATTR_EXIT_INSTR_OFFSETS
	.align		4
        /*0470*/ 	.byte	0x04, 0x1c
        /*0472*/ 	.short	(.L_39 - .L_38)


	//   ....[0]....
.L_38:
        /*0474*/ 	.word	0x000014c0


	//   ....[1]....
        /*0478*/ 	.word	0x00001520


	//   ....[2]....
        /*047c*/ 	.word	0x00006aa0


	//   ....[3]....
        /*0480*/ 	.word	0x00006ad0


	//   ....[4]....
        /*0484*/ 	.word	0x00007d80


	//----- nvinfo : EIATTR_MAX_THREADS
	.align		4
.L_39:
        /*0488*/ 	.byte	0x04, 0x05
        /*048a*/ 	.short	(.L_41 - .L_40)
.L_40:
        /*048c*/ 	.word	0x00000180
        /*0490*/ 	.word	0x00000001
        /*0494*/ 	.word	0x00000001


	//----- nvinfo : EIATTR_CRS_STACK_SIZE
	.align		4
.L_41:
        /*0498*/ 	.byte	0x04, 0x1e
        /*049a*/ 	.short	(.L_43 - .L_42)
.L_42:
        /*049c*/ 	.word	0x00000000


	//----- nvinfo : EIATTR_CBANK_PARAM_SIZE
	.align		4
.L_43:
        /*04a0*/ 	.byte	0x03, 0x19
        /*04a2*/ 	.short	0x0470


	//----- nvinfo : EIATTR_PARAM_CBANK
	.align		4
        /*04a4*/ 	.byte	0x04, 0x0a
        /*04a6*/ 	.short	(.L_45 - .L_44)
	.align		4
.L_44:
        /*04a8*/ 	.word	index@(.nv.constant0._ZN7cutlass13device_kernelINS_4gemm6kernel13GemmUniversalIN4cute5tupleIJiiiiEEENS1_10collective13CollectiveMmaINS1_34MainloopSm90TmaGmmaWarpSpecializedILi9ENS5_IJNS4_1CILi2EEENSA_ILi1EEESC_EEENS1_32KernelTmaWarpSpecializedPingpongEEENS5_IJNSA_ILi64EEENSA_ILi128EEESG_EEENS_10bfloat16_tENS5_IJlSC_lEEESJ_SK_NS4_8TiledMMAINS4_8MMA_AtomIJNS4_4SM904GMMA28MMA_64x128x16_F32BF16BF16_SSILNSO_5MajorE0ELSQ_0ELNSO_7ScaleInE1ELSR_1EEEEEENS4_6LayoutINS5_IJSC_SC_SC_EEENS5_IJNSA_ILi0EEESW_SW_EEEEENS5_IJNS4_10UnderscoreESZ_SZ_EEEEENS4_13SM90_TMA_LOADENS4_14ComposedLayoutINS4_7SwizzleILi3ELi4ELi3EEENS4_18smem_ptr_flag_bitsILi16EEENSU_INS5_IJNSA_ILi8EEESG_EEENS5_IJSG_SC_EEEEEEEvNS4_8identityENS4_23SM90_TMA_LOAD_MULTICASTES1C_vS1D_EENS_8epilogue10collective6detail29Sm90TmaWarpSpecializedAdapterINS1H_15DefaultEpilogueISJ_SK_SK_NS1G_6thread17LinearCombinationISJ_Li1EffLNS1L_9ScaleType4KindE0ELNS_15FloatRoundStyleE2ESJ_EENS1_15EpilogueDefaultEEEEEvvEEEEvNT_6ParamsE)
        /*04ac*/ 	.short	0x0210
        /*04ae*/ 	.short	0x0470


	//----- nvinfo : EIATTR_SW_WAR
	.align		4
.L_45:
        /*04b0*/ 	.byte	0x04, 0x36
        /*04b2*/ 	.short	(.L_47 - .L_46)
.L_46:
        /*04b4*/ 	.word	0x00000008
.L_47:


//--------------------- .nv.callgraph             --------------------------
	.section	.nv.callgraph,"",@"SHT_CUDA_CALLGRAPH"
	.align	4
	.sectionentsize	8
	.align		4
        /*0000*/ 	.word	0x00000000
	.align		4
        /*0004*/ 	.word	0xffffffff
	.align		4
        /*0008*/ 	.word	index@(_ZN7cutlass13device_kernelINS_4gemm6kernel13GemmUniversalIN4cute5tupleIJiiiiEEENS1_10collective13CollectiveMmaINS1_34MainloopSm90TmaGmmaWarpSpecializedILi9ENS5_IJNS4_1CILi2EEENSA_ILi1EEESC_EEENS1_32KernelTmaWarpSpecializedPingpongEEENS5_IJNSA_ILi64EEENSA_ILi128EEESG_EEENS_10bfloat16_tENS5_IJlSC_lEEESJ_SK_NS4_8TiledMMAINS4_8MMA_AtomIJNS4_4SM904GMMA28MMA_64x128x16_F32BF16BF16_SSILNSO_5MajorE0ELSQ_0ELNSO_7ScaleInE1ELSR_1EEEEEENS4_6LayoutINS5_IJSC_SC_SC_EEENS5_IJNSA_ILi0EEESW_SW_EEEEENS5_IJNS4_10UnderscoreESZ_SZ_EEEEENS4_13SM90_TMA_LOADENS4_14ComposedLayoutINS4_7SwizzleILi3ELi4ELi3EEENS4_18smem_ptr_flag_bitsILi16EEENSU_INS5_IJNSA_ILi8EEESG_EEENS5_IJSG_SC_EEEEEEEvNS4_8identityENS4_23SM90_TMA_LOAD_MULTICASTES1C_vS1D_EENS_8epilogue10collective6detail29Sm90TmaWarpSpecializedAdapterINS1H_15DefaultEpilogueISJ_SK_SK_NS1G_6thread17LinearCombinationISJ_Li1EffLNS1L_9ScaleType4KindE0ELNS_15FloatRoundStyleE2ESJ_EENS1_15EpilogueDefaultEEEEEvvEEEEvNT_6ParamsE)
	.align		4
        /*000c*/ 	.word	index@(__assertfail)
	.align		4
        /*0010*/ 	.word	0x00000000
	.align		4
        /*0014*/ 	.word	0xfffffffe
	.align		4
        /*0018*/ 	.word	0x00000000
	.align		4
        /*001c*/ 	.word	0xfffffffd
	.align		4
        /*0020*/ 	.word	0x00000000
	.align		4
        /*0024*/ 	.word	0xfffffffc


//--------------------- .nv.constant4             --------------------------
	.section	.nv.constant4,"a",@progbits
	.align	8
	.align		8
.nv.constant4:
        /*0000*/ 	.dword	__assertfail
	.align		8
        /*0008*/ 	.dword	__unnamed_1
	.align		8
        /*0010*/ 	.dword	_ZN39_INTERNAL_8e7dd550_4_k_cu_81712654_57034cuda3std3__45__cpo5beginE
	.align		8
        /*0018*/ 	.dword	_ZN39_INTERNAL_8e7dd550_4_k_cu_81712654_57034cuda3std3__45__cpo3endE
	.align		8
        /*0020*/ 	.dword	_ZN39_INTERNAL_8e7dd550_4_k_cu_81712654_57034cuda3std3__45__cpo6cbeginE
	.align		8
        /*0028*/ 	.dword	_ZN39_INTERNAL_8e7dd550_4_k_cu_81712654_57034cuda3std3__45__cpo4cendE
	.align		8
        /*0030*/ 	.dword	_ZN39_INTERNAL_8e7dd550_4_k_cu_81712654_57034cuda3std3__441_GLOBAL__N__8e7dd550_4_k_cu_81712654_57036ignoreE
	.align		8
        /*0038*/ 	.dword	_ZN39_INTERNAL_8e7dd550_4_k_cu_81712654_57034cuda3std3__419piecewise_constructE
	.align		8
        /*0040*/ 	.dword	_ZN39_INTERNAL_8e7dd550_4_k_cu_81712654_57034cuda3std3__48in_placeE
	.align		8
        /*0048*/ 	.dword	_ZN39_INTERNAL_8e7dd550_4_k_cu_81712654_57034cuda3std6ranges3__45__cpo4swapE
	.align		8
        /*0050*/ 	.dword	_ZN39_INTERNAL_8e7dd550_4_k_cu_81712654_57034cuda3std6ranges3__45__cpo9iter_moveE
	.align		8
        /*0058*/ 	.dword	_ZN39_INTERNAL_8e7dd550_4_k_cu_81712654_57034cute7productE
	.align		8
        /*0060*/ 	.dword	_ZN39_INTERNAL_8e7dd550_4_k_cu_81712654_57034cute1_E
	.align		8
        /*0068*/ 	.dword	$str$22
	.align		8
        /*0070*/ 	.dword	$str$23


//--------------------- .text._ZN7cutlass13device_kernelINS_4gemm6kernel13GemmUniversalIN4cute5tupleIJiiiiEEENS1_10collective13CollectiveMmaINS1_34MainloopSm90TmaGmmaWarpSpecializedILi9ENS5_IJNS4_1CILi2EEENSA_ILi1EEESC_EEENS1_32KernelTmaWarpSpecializedPingpongEEENS5_IJNSA_ILi64EEENSA_ILi128EEESG_EEENS_10bfloat16_tENS5_IJlSC_lEEESJ_SK_NS4_8TiledMMAINS4_8MMA_AtomIJNS4_4SM904GMMA28MMA_64x128x16_F32BF16BF16_SSILNSO_5MajorE0ELSQ_0ELNSO_7ScaleInE1ELSR_1EEEEEENS4_6LayoutINS5_IJSC_SC_SC_EEENS5_IJNSA_ILi0EEESW_SW_EEEEENS5_IJNS4_10UnderscoreESZ_SZ_EEEEENS4_13SM90_TMA_LOADENS4_14ComposedLayoutINS4_7SwizzleILi3ELi4ELi3EEENS4_18smem_ptr_flag_bitsILi16EEENSU_INS5_IJNSA_ILi8EEESG_EEENS5_IJSG_SC_EEEEEEEvNS4_8identityENS4_23SM90_TMA_LOAD_MULTICASTES1C_vS1D_EENS_8epilogue10collective6detail29Sm90TmaWarpSpecializedAdapterINS1H_15DefaultEpilogueISJ_SK_SK_NS1G_6thread17LinearCombinationISJ_Li1EffLNS1L_9ScaleType4KindE0ELNS_15FloatRoundStyleE2ESJ_EENS1_15EpilogueDefaultEEEEEvvEEEEvNT_6ParamsE --------------------------
	.section	.text._ZN7cutlass13device_kernelINS_4gemm6kernel13GemmUniversalIN4cute5tupleIJiiiiEEENS1_10collective13CollectiveMmaINS1_34MainloopSm90TmaGmmaWarpSpecializedILi9ENS5_IJNS4_1CILi2EEENSA_ILi1EEESC_EEENS1_32KernelTmaWarpSpecializedPingpongEEENS5_IJNSA_ILi64EEENSA_ILi128EEESG_EEENS_10bfloat16_tENS5_IJlSC_lEEESJ_SK_NS4_8TiledMMAINS4_8MMA_AtomIJNS4_4SM904GMMA28MMA_64x128x16_F32BF16BF16_SSILNSO_5MajorE0ELSQ_0ELNSO_7ScaleInE1ELSR_1EEEEEENS4_6LayoutINS5_IJSC_SC_SC_EEENS5_IJNSA_ILi0EEESW_SW_EEEEENS5_IJNS4_10UnderscoreESZ_SZ_EEEEENS4_13SM90_TMA_LOADENS4_14ComposedLayoutINS4_7SwizzleILi3ELi4ELi3EEENS4_18smem_ptr_flag_bitsILi16EEENSU_INS5_IJNSA_ILi8EEESG_EEENS5_IJSG_SC_EEEEEEEvNS4_8identityENS4_23SM90_TMA_LOAD_MULTICASTES1C_vS1D_EENS_8epilogue10collective6detail29Sm90TmaWarpSpecializedAdapterINS1H_15DefaultEpilogueISJ_SK_SK_NS1G_6thread17LinearCombinationISJ_Li1EffLNS1L_9ScaleType4KindE0ELNS_15FloatRoundStyleE2ESJ_EENS1_15EpilogueDefaultEEEEEvvEEEEvNT_6ParamsE,"ax",@progbits
	.align	128
.text._ZN7cutlass13device_kernelINS_4gemm6kernel13GemmUniversalIN4cute5tupleIJiiiiEEENS1_10collective13CollectiveMmaINS1_34MainloopSm90TmaGmmaWarpSpecializedILi9ENS5_IJNS4_1CILi2EEENSA_ILi1EEESC_EEENS1_32KernelTmaWarpSpecializedPingpongEEENS5_IJNSA_ILi64EEENSA_ILi128EEESG_EEENS_10bfloat16_tENS5_IJlSC_lEEESJ_SK_NS4_8TiledMMAINS4_8MMA_AtomIJNS4_4SM904GMMA28MMA_64x128x16_F32BF16BF16_SSILNSO_5MajorE0ELSQ_0ELNSO_7ScaleInE1ELSR_1EEEEEENS4_6LayoutINS5_IJSC_SC_SC_EEENS5_IJNSA_ILi0EEESW_SW_EEEEENS5_IJNS4_10UnderscoreESZ_SZ_EEEEENS4_13SM90_TMA_LOADENS4_14ComposedLayoutINS4_7SwizzleILi3ELi4ELi3EEENS4_18smem_ptr_flag_bitsILi16EEENSU_INS5_IJNSA_ILi8EEESG_EEENS5_IJSG_SC_EEEEEEEvNS4_8identityENS4_23SM90_TMA_LOAD_MULTICASTES1C_vS1D_EENS_8epilogue10collective6detail29Sm90TmaWarpSpecializedAdapterINS1H_15DefaultEpilogueISJ_SK_SK_NS1G_6thread17LinearCombinationISJ_Li1EffLNS1L_9ScaleType4KindE0ELNS_15FloatRoundStyleE2ESJ_EENS1_15EpilogueDefaultEEEEEvvEEEEvNT_6ParamsE:
        .type           _ZN7cutlass13device_kernelINS_4gemm6kernel13GemmUniversalIN4cute5tupleIJiiiiEEENS1_10collective13CollectiveMmaINS1_34MainloopSm90TmaGmmaWarpSpecializedILi9ENS5_IJNS4_1CILi2EEENSA_ILi1EEESC_EEENS1_32KernelTmaWarpSpecializedPingpongEEENS5_IJNSA_ILi64EEENSA_ILi128EEESG_EEENS_10bfloat16_tENS5_IJlSC_lEEESJ_SK_NS4_8TiledMMAINS4_8MMA_AtomIJNS4_4SM904GMMA28MMA_64x128x16_F32BF16BF16_SSILNSO_5MajorE0ELSQ_0ELNSO_7ScaleInE1ELSR_1EEEEEENS4_6LayoutINS5_IJSC_SC_SC_EEENS5_IJNSA_ILi0EEESW_SW_EEEEENS5_IJNS4_10UnderscoreESZ_SZ_EEEEENS4_13SM90_TMA_LOADENS4_14ComposedLayoutINS4_7SwizzleILi3ELi4ELi3EEENS4_18smem_ptr_flag_bitsILi16EEENSU_INS5_IJNSA_ILi8EEESG_EEENS5_IJSG_SC_EEEEEEEvNS4_8identityENS4_23SM90_TMA_LOAD_MULTICASTES1C_vS1D_EENS_8epilogue10collective6detail29Sm90TmaWarpSpecializedAdapterINS1H_15DefaultEpilogueISJ_SK_SK_NS1G_6thread17LinearCombinationISJ_Li1EffLNS1L_9ScaleType4KindE0ELNS_15FloatRoundStyleE2ESJ_EENS1_15EpilogueDefaultEEEEEvvEEEEvNT_6ParamsE,@function
        .size           _ZN7cutlass13device_kernelINS_4gemm6kernel13GemmUniversalIN4cute5tupleIJiiiiEEENS1_10collective13CollectiveMmaINS1_34MainloopSm90TmaGmmaWarpSpecializedILi9ENS5_IJNS4_1CILi2EEENSA_ILi1EEESC_EEENS1_32KernelTmaWarpSpecializedPingpongEEENS5_IJNSA_ILi64EEENSA_ILi128EEESG_EEENS_10bfloat16_tENS5_IJlSC_lEEESJ_SK_NS4_8TiledMMAINS4_8MMA_AtomIJNS4_4SM904GMMA28MMA_64x128x16_F32BF16BF16_SSILNSO_5MajorE0ELSQ_0ELNSO_7ScaleInE1ELSR_1EEEEEENS4_6LayoutINS5_IJSC_SC_SC_EEENS5_IJNSA_ILi0EEESW_SW_EEEEENS5_IJNS4_10UnderscoreESZ_SZ_EEEEENS4_13SM90_TMA_LOADENS4_14ComposedLayoutINS4_7SwizzleILi3ELi4ELi3EEENS4_18smem_ptr_flag_bitsILi16EEENSU_INS5_IJNSA_ILi8EEESG_EEENS5_IJSG_SC_EEEEEEEvNS4_8identityENS4_23SM90_TMA_LOAD_MULTICASTES1C_vS1D_EENS_8epilogue10collective6detail29Sm90TmaWarpSpecializedAdapterINS1H_15DefaultEpilogueISJ_SK_SK_NS1G_6thread17LinearCombinationISJ_Li1EffLNS1L_9ScaleType4KindE0ELNS_15FloatRoundStyleE2ESJ_EENS1_15EpilogueDefaultEEEEEvvEEEEvNT_6ParamsE,(.L_x_212 - _ZN7cutlass13device_kernelINS_4gemm6kernel13GemmUniversalIN4cute5tupleIJiiiiEEENS1_10collective13CollectiveMmaINS1_34MainloopSm90TmaGmmaWarpSpecializedILi9ENS5_IJNS4_1CILi2EEENSA_ILi1EEESC_EEENS1_32KernelTmaWarpSpecializedPingpongEEENS5_IJNSA_ILi64EEENSA_ILi128EEESG_EEENS_10bfloat16_tENS5_IJlSC_lEEESJ_SK_NS4_8TiledMMAINS4_8MMA_AtomIJNS4_4SM904GMMA28MMA_64x128x16_F32BF16BF16_SSILNSO_5MajorE0ELSQ_0ELNSO_7ScaleInE1ELSR_1EEEEEENS4_6LayoutINS5_IJSC_SC_SC_EEENS5_IJNSA_ILi0EEESW_SW_EEEEENS5_IJNS4_10UnderscoreESZ_SZ_EEEEENS4_13SM90_TMA_LOADENS4_14ComposedLayoutINS4_7SwizzleILi3ELi4ELi3EEENS4_18smem_ptr_flag_bitsILi16EEENSU_INS5_IJNSA_ILi8EEESG_EEENS5_IJSG_SC_EEEEEEEvNS4_8identityENS4_23SM90_TMA_LOAD_MULTICASTES1C_vS1D_EENS_8epilogue10collective6detail29Sm90TmaWarpSpecializedAdapterINS1H_15DefaultEpilogueISJ_SK_SK_NS1G_6thread17LinearCombinationISJ_Li1EffLNS1L_9ScaleType4KindE0ELNS_15FloatRoundStyleE2ESJ_EENS1_15EpilogueDefaultEEEEEvvEEEEvNT_6ParamsE)
        .other          _ZN7cutlass13device_kernelINS_4gemm6kernel13GemmUniversalIN4cute5tupleIJiiiiEEENS1_10collective13CollectiveMmaINS1_34MainloopSm90TmaGmmaWarpSpecializedILi9ENS5_IJNS4_1CILi2EEENSA_ILi1EEESC_EEENS1_32KernelTmaWarpSpecializedPingpongEEENS5_IJNSA_ILi64EEENSA_ILi128EEESG_EEENS_10bfloat16_tENS5_IJlSC_lEEESJ_SK_NS4_8TiledMMAINS4_8MMA_AtomIJNS4_4SM904GMMA28MMA_64x128x16_F32BF16BF16_SSILNSO_5MajorE0ELSQ_0ELNSO_7ScaleInE1ELSR_1EEEEEENS4_6LayoutINS5_IJSC_SC_SC_EEENS5_IJNSA_ILi0EEESW_SW_EEEEENS5_IJNS4_10UnderscoreESZ_SZ_EEEEENS4_13SM90_TMA_LOADENS4_14ComposedLayoutINS4_7SwizzleILi3ELi4ELi3EEENS4_18smem_ptr_flag_bitsILi16EEENSU_INS5_IJNSA_ILi8EEESG_EEENS5_IJSG_SC_EEEEEEEvNS4_8identityENS4_23SM90_TMA_LOAD_MULTICASTES1C_vS1D_EENS_8epilogue10collective6detail29Sm90TmaWarpSpecializedAdapterINS1H_15DefaultEpilogueISJ_SK_SK_NS1G_6thread17LinearCombinationISJ_Li1EffLNS1L_9ScaleType4KindE0ELNS_15FloatRoundStyleE2ESJ_EENS1_15EpilogueDefaultEEEEEvvEEEEvNT_6ParamsE,@"STO_CUDA_ENTRY STV_DEFAULT"
_ZN7cutlass13device_kernelINS_4gemm6kernel13GemmUniversalIN4cute5tupleIJiiiiEEENS1_10collective13CollectiveMmaINS1_34MainloopSm90TmaGmmaWarpSpecializedILi9ENS5_IJNS4_1CILi2EEENSA_ILi1EEESC_EEENS1_32KernelTmaWarpSpecializedPingpongEEENS5_IJNSA_ILi64EEENSA_ILi128EEESG_EEENS_10bfloat16_tENS5_IJlSC_lEEESJ_SK_NS4_8TiledMMAINS4_8MMA_AtomIJNS4_4SM904GMMA28MMA_64x128x16_F32BF16BF16_SSILNSO_5MajorE0ELSQ_0ELNSO_7ScaleInE1ELSR_1EEEEEENS4_6LayoutINS5_IJSC_SC_SC_EEENS5_IJNSA_ILi0EEESW_SW_EEEEENS5_IJNS4_10UnderscoreESZ_SZ_EEEEENS4_13SM90_TMA_LOADENS4_14ComposedLayoutINS4_7SwizzleILi3ELi4ELi3EEENS4_18smem_ptr_flag_bitsILi16EEENSU_INS5_IJNSA_ILi8EEESG_EEENS5_IJSG_SC_EEEEEEEvNS4_8identityENS4_23SM90_TMA_LOAD_MULTICASTES1C_vS1D_EENS_8epilogue10collective6detail29Sm90TmaWarpSpecializedAdapterINS1H_15DefaultEpilogueISJ_SK_SK_NS1G_6thread17LinearCombinationISJ_Li1EffLNS1L_9ScaleType4KindE0ELNS_15FloatRoundStyleE2ESJ_EENS1_15EpilogueDefaultEEEEEvvEEEEvNT_6ParamsE:
[----:B------:R-:W0:Y:S02]  /*0000*/  LDC R1, c[0x0][0x28] ;  /* 0x00000a00ff017b82 */ /* 0x000e240000000800 */
[----:B0-----:R-:W-:Y:S01]  /*0010*/  VIADD R1, R1, 0xfffffff8 ;  /* 0xfffffff801017836 */ /* 0x001fe20000000000 */
[----:B------:R-:W0:Y:S01]  /*0020*/  S2R R4, SR_TID.X ;  /* 0x0000000000047919 */ /* 0x000e220000002100 */
[----:B------:R-:W-:Y:S01]  /*0030*/  ELECT P0, URZ, PT ;  /* 0x00000000003f782f */ /* 0x000fe20003800000 */
[----:B------:R-:W-:Y:S01]  /*0040*/  BSSY B0, `(.L_x_0) ;  /* 0x000000f000007945 */ /* 0x000fe20003800000 */
[--C-:B0-----:R-:W-:Y:S02]  /*0050*/  SHF.R.U32.HI R0, RZ, 0x5, R4.reuse ;  /* 0x00000005ff007819 */ /* 0x101fe40000011604 */
[----:B------:R-:W-:-:S03]  /*0060*/  SHF.R.U32.HI R7, RZ, 0x7, R4 ;  /* 0x00000007ff077819 */ /* 0x000fc60000011604 */
[----:B------:R-:W0:Y:S04]  /*0070*/  SHFL.IDX PT, R2, R0, RZ, 0x1f ;  /* 0x00001fff00027589 */ /* 0x000e2800000e0000 */
[----:B------:R1:W2:Y:S01]  /*0080*/  SHFL.IDX PT, R10, R7, RZ, 0x1f ;  /* 0x00001fff070a7589 */ /* 0x0002a200000e0000 */
[----:B0-----:R-:W-:-:S13]  /*0090*/  ISETP.NE.OR P0, PT, R2, RZ, !P0 ;  /* 0x000000ff0200720c */ /* 0x001fda0004705670 */
[----:B-12---:R-:W-:Y:S05]  /*00a0*/  @P0 BRA `(.L_x_1) ;  /* 0x0000000000200947 */ /* 0x006fea0003800000 */
[----:B------:R-:W-:Y:S02]  /*00b0*/  ULDC.64 UR4, c[0x0][0x198] ;  /* 0x0000660000047ab9 */ /* 0x000fe40000000a00 */
[----:B------:R-:W-:Y:S02]  /*00c0*/  UIADD3 UR6, UP0, UR4, 0xf0, URZ ;  /* 0x000000f004067890 */ /* 0x000fe4000ff1e03f */
[----:B------:R-:W-:Y:S02]  /*00d0*/  UIADD3 UR4, UP1, UR4, 0x1f0, URZ ;  /* 0x000001f004047890 */ /* 0x000fe4000ff3e03f */
[----:B------:R-:W-:Y:S02]  /*00e0*/  UIADD3.X UR7, URZ, UR5, URZ, UP0, !UPT ;  /* 0x000000053f077290 */ /* 0x000fe400087fe43f */
[----:B------:R-:W-:-:S07]  /*00f0*/  UIADD3.X UR5, URZ, UR5, URZ, UP1, !UPT ;  /* 0x000000053f057290 */ /* 0x000fce0008ffe43f */
[----:B------:R0:W-:Y:S02]  /*0100*/  UTMACCTL.PF [UR6] ;  /* 0x00000000060079b9 */ /* 0x0001e40008040000 */
[----:B------:R0:W-:Y:S02]  /*0110*/  UTMACCTL.PF [UR4] ;  /* 0x00000000040079b9 */ /* 0x0001e40008040000 */
[----:B0-----:R-:W-:Y:S01]  /*0120*/  NOP ;  /* 0x0000000000007918 */ /* 0x001fe20000000000 */
.L_x_1:
[----:B------:R-:W-:Y:S05]  /*0130*/  BSYNC B0 ;  /* 0x0000000000007941 */ /* 0x000fea0003800000 */
.L_x_0:
[----:B------:R-:W0:Y:S02]  /*0140*/  SHFL.IDX PT, R9, R0, RZ, 0x1f ;  /* 0x00001fff00097589 */ /* 0x000e2400000e0000 */
[----:B0-----:R-:W-:-:S13]  /*0150*/  ISETP.NE.AND P0, PT, R9, RZ, PT ;  /* 0x000000ff0900720c */ /* 0x001fda0003f05270 */
[----:B------:R-:W-:Y:S05]  /*0160*/  @P0 BRA `(.L_x_2) ;  /* 0x00000000008c0947 */ /* 0x000fea0003800000 */
[----:B------:R-:W-:Y:S01]  /*0170*/  ELECT P0, URZ, PT ;  /* 0x00000000003f782f */ /* 0x000fe20003800000 */
[----:B------:R-:W-:-:S12]  /*0180*/  BSSY B0, `(.L_x_2) ;  /* 0x0000021000007945 */ /* 0x000fd80003800000 */
[----:B------:R-:W-:Y:S05]  /*0190*/  @!P0 BRA `(.L_x_3) ;  /* 0x00000000007c8947 */ /* 0x000fea0003800000 */
[----:B------:R-:W0:Y:S01]  /*01a0*/  S2UR UR8, SR_CgaCtaId ;  /* 0x00000000000879c3 */ /* 0x000e220000008800 */
[----:B------:R-:W-:Y:S01]  /*01b0*/  UMOV UR4, 0x400 ;  /* 0x0000040000047882 */ /* 0x000fe20000000000 */
[----:B------:R-:W-:Y:S01]  /*01c0*/  UMOV UR5, 0x1 ;  /* 0x0000000100057882 */ /* 0x000fe20000000000 */
[----:B------:R-:W-:Y:S02]  /*01d0*/  UMOV UR6, 0x2 ;  /* 0x0000000200067882 */ /* 0x000fe40000000000 */
[----:B------:R-:W-:-:S04]  /*01e0*/  UIADD3 UR6, -UR6, 0x100000, URZ ;  /* 0x0010000006067890 */ /* 0x000fc8000fffe13f */
[----:B------:R-:W-:Y:S02]  /*01f0*/  USHF.L.U32 UR7, UR6, 0xb, URZ ;  /* 0x0000000b06077899 */ /* 0x000fe4000800063f */
[----:B------:R-:W-:Y:S02]  /*0200*/  USHF.L.U32 UR6, UR6, 0x1, URZ ;  /* 0x0000000106067899 */ /* 0x000fe4000800063f */
[----:B0-----:R-:W-:Y:S02]  /*0210*/  ULEA UR8, UR8, UR4, 0x18 ;  /* 0x0000000408087291 */ /* 0x001fe4000f8ec03f */
[----:B------:R-:W-:-:S04]  /*0220*/  UIADD3 UR4, -UR5, 0x100000, URZ ;  /* 0x0010000005047890 */ /* 0x000fc8000fffe13f */
[----:B------:R-:W-:Y:S02]  /*0230*/  USHF.L.U32 UR5, UR4, 0xb, URZ ;  /* 0x0000000b04057899 */ /* 0x000fe4000800063f */
[----:B------:R-:W-:Y:S01]  /*0240*/  USHF.L.U32 UR4, UR4, 0x1, URZ ;  /* 0x0000000104047899 */ /* 0x000fe2000800063f */
[----:B------:R-:W0:Y:S11]  /*0250*/  FENCE.VIEW.ASYNC.S ;  /* 0x00000000000073c6 */ /* 0x000e360000000000 */
[----:B0-----:R0:W1:Y:S01]  /*0260*/  SYNCS.EXCH.64 URZ, [UR8], UR4 ;  /* 0x00000004083f75b2 */ /* 0x0010620008000100 */
[----:B------:R0:W2:Y:S01]  /*0270*/  SYNCS.EXCH.64 URZ, [UR8+0x48], UR6 ;  /* 0x00004806083f75b2 */ /* 0x0000a20008000100 */
[----:B------:R0:W3:Y:S01]  /*0280*/  SYNCS.EXCH.64 URZ, [UR8+0x8], UR4 ;  /* 0x00000804083f75b2 */ /* 0x0000e20008000100 */
[----:B------:R0:W4:Y:S01]  /*0290*/  SYNCS.EXCH.64 URZ, [UR8+0x50], UR6 ;  /* 0x00005006083f75b2 */ /* 0x0001220008000100 */
[----:B------:R0:W0:Y:S01]  /*02a0*/  SYNCS.EXCH.64 URZ, [UR8+0x10], UR4 ;  /* 0x00001004083f75b2 */ /* 0x0000220008000100 */
        /* <DEDUP_REMOVED lines=13> */
[----:B------:R-:W-:Y:S01]  /*0380*/  NOP ;  /* 0x0000000000007918 */ /* 0x000fe20000000000 */
.L_x_3:
[----:B0-----:R-:W-:Y:S05]  /*0390*/  BSYNC B0 ;  /* 0x0000000000007941 */ /* 0x001fea0003800000 */
.L_x_2:
[----:B------:R-:W0:Y:S01]  /*03a0*/  SHFL.IDX PT, R12, R0, RZ, 0x1f ;  /* 0x00001fff000c7589 */ /* 0x000e2200000e0000 */
[----:B------:R-:W5:Y:S01]  /*03b0*/  S2UR UR12, SR_CTAID.X ;  /* 0x00000000000c79c3 */ /* 0x000f620000002500 */
[----:B------:R-:W-:Y:S02]  /*03c0*/  SHF.R.S32.HI R3, RZ, 0x1f, R4 ;  /* 0x0000001fff037819 */ /* 0x000fe40000011404 */
[----:B------:R-:W-:Y:S01]  /*03d0*/  ELECT P0, URZ, PT ;  /* 0x00000000003f782f */ /* 0x000fe20003800000 */
[----:B------:R-:W1:Y:S01]  /*03e0*/  SHFL.IDX PT, R11, R0, RZ, 0x1f ;  /* 0x00001fff000b7589 */ /* 0x000e6200000e0000 */
[----:B------:R-:W-:Y:S01]  /*03f0*/  ULDC UR4, c[0x0][0x150] ;  /* 0x0000540000047ab9 */ /* 0x000fe20000000800 */
[----:B------:R-:W-:Y:S02]  /*0400*/  LEA.HI R3, R3, R4, RZ, 0x7 ;  /* 0x0000000403037211 */ /* 0x000fe400078f38ff */
[----:B------:R-:W-:Y:S01]  /*0410*/  ELECT P1, URZ, PT ;  /* 0x00000000003f782f */ /* 0x000fe20003820000 */
[----:B------:R-:W2:Y:S01]  /*0420*/  S2R R6, SR_CTAID.Y ;  /* 0x0000000000067919 */ /* 0x000ea20000002600 */
[----:B------:R-:W3:Y:S01]  /*0430*/  LDC R14, c[0x0][0x144] ;  /* 0x00005100ff0e7b82 */ /* 0x000ee20000000800 */
[----:B------:R-:W-:Y:S01]  /*0440*/  LOP3.LUT R3, R3, 0xffffff80, RZ, 0xc0, !PT ;  /* 0xffffff8003037812 */ /* 0x000fe200078ec0ff */
[----:B------:R-:W-:Y:S01]  /*0450*/  UMOV UR11, 0x80 ;  /* 0x00000080000b7882 */ /* 0x000fe20000000000 */
[----:B------:R-:W4:Y:S01]  /*0460*/  SHFL.IDX PT, R16, R7, RZ, 0x1f ;  /* 0x00001fff07107589 */ /* 0x000f2200000e0000 */
[----:B------:R-:W-:Y:S01]  /*0470*/  NOP ;  /* 0x0000000000007918 */ /* 0x000fe20000000000 */
[----:B------:R-:W-:Y:S01]  /*0480*/  NOP ;  /* 0x0000000000007918 */ /* 0x000fe20000000000 */
[----:B------:R-:W-:Y:S01]  /*0490*/  IMAD.IADD R5, R4, 0x1, -R3 ;  /* 0x0000000104057824 */ /* 0x000fe200078e0a03 */
[C---:B------:R-:W-:Y:S01]  /*04a0*/  ISETP.NE.AND P4, PT, R10.reuse, RZ, PT ;  /* 0x000000ff0a00720c */ /* 0x040fe20003f85270 */
[----:B------:R-:W4:Y:S01]  /*04b0*/  LDC R15, c[0x0][0x140] ;  /* 0x00005000ff0f7b82 */ /* 0x000f220000000800 */
[----:B------:R-:W-:-:S02]  /*04c0*/  VIADD R36, R10, 0xffffffff ;  /* 0xffffffff0a247836 */ /* 0x000fc40000000000 */
[----:B------:R-:W-:Y:S01]  /*04d0*/  SHF.R.S32.HI R8, RZ, 0x1f, R5 ;  /* 0x0000001fff087819 */ /* 0x000fe20000011405 */
[----:B------:R-:W-:Y:S02]  /*04e0*/  IMAD.MOV.U32 R89, RZ, RZ, 0x1 ;  /* 0x00000001ff597424 */ /* 0x000fe400078e00ff */
[----:B------:R-:W-:Y:S02]  /*04f0*/  ISETP.GE.U32.AND P6, PT, R36, 0x2, PT ;  /* 0x000000022400780c */ /* 0x000fe40003fc6070 */
[----:B0-----:R-:W-:Y:S01]  /*0500*/  ISETP.NE.OR P0, PT, R12, RZ, !P0 ;  /* 0x000000ff0c00720c */ /* 0x001fe20004705670 */
[----:B------:R-:W0:Y:S01]  /*0510*/  LDC R25, c[0x0][0x148] ;  /* 0x00005200ff197b82 */ /* 0x000e220000000800 */
[----:B-----5:R-:W-:Y:S02]  /*0520*/  I2FP.F32.U32 R12, UR12 ;  /* 0x0000000c000c7c45 */ /* 0x020fe40008201000 */
[----:B------:R-:W-:Y:S02]  /*0530*/  LEA.HI R3, R8, R5, RZ, 0x3 ;  /* 0x0000000508037211 */ /* 0x000fe400078f18ff */
[----:B-1----:R-:W-:Y:S01]  /*0540*/  ISETP.NE.OR P1, PT, R11, RZ, !P1 ;  /* 0x000000ff0b00720c */ /* 0x002fe20004f25670 */
[----:B------:R-:W-:Y:S01]  /*0550*/  FMUL R13, R12, UR4 ;  /* 0x000000040c0d7c20 */ /* 0x000fe20008400000 */
[--C-:B------:R-:W-:Y:S01]  /*0560*/  SHF.R.S32.HI R0, RZ, 0x3, R3.reuse ;  /* 0x00000003ff007819 */ /* 0x100fe20000011403 */
[----:B------:R-:W-:Y:S01]  /*0570*/  ULDC UR4, c[0x0][0x154] ;  /* 0x0000550000047ab9 */ /* 0x000fe20000000800 */
[----:B------:R-:W-:-:S02]  /*0580*/  SHF.R.S32.HI R3, RZ, 0x1f, R3 ;  /* 0x0000001fff037819 */ /* 0x000fc40000011403 */
[----:B------:R-:W-:Y:S01]  /*0590*/  SHF.R.S32.HI R12, RZ, 0x1f, R9 ;  /* 0x0000001fff0c7819 */ /* 0x000fe20000011409 */
[----:B------:R-:W1:Y:S01]  /*05a0*/  F2I.U32.TRUNC.NTZ R13, R13 ;  /* 0x0000000d000d7305 */ /* 0x000e62000020f000 */
[----:B------:R-:W-:Y:S01]  /*05b0*/  LEA.HI R11, R3, R0, RZ, 0x2 ;  /* 0x00000000030b7211 */ /* 0x000fe200078f10ff */
[----:B------:R-:W-:Y:S01]  /*05c0*/  VOTEU.ALL UP1, P0 ;  /* 0x00000000003f7886 */ /* 0x000fe20000020000 */
[----:B------:R-:W-:Y:S01]  /*05d0*/  LEA.HI R12, R12, R9, RZ, 0x2 ;  /* 0x000000090c0c7211 */ /* 0x000fe200078f10ff */
[----:B------:R-:W-:Y:S01]  /*05e0*/  VOTEU.ALL UP0, P0 ;  /* 0x00000000003f7886 */ /* 0x000fe20000000000 */
[----:B------:R-:W-:Y:S01]  /*05f0*/  SHF.R.S32.HI R3, RZ, 0x1f, R2 ;  /* 0x0000001fff037819 */ /* 0x000fe20000011402 */
[----:B------:R-:W-:Y:S01]  /*0600*/  VOTEU.ALL UP2, P1 ;  /* 0x00000000003f7886 */ /* 0x000fe20000840000 */
[----:B------:R-:W-:Y:S01]  /*0610*/  LOP3.LUT R11, R11, 0xfffffffc, RZ, 0xc0, !PT ;  /* 0xfffffffc0b0b7812 */ /* 0x000fe200078ec0ff */
[----:B------:R-:W5:Y:S01]  /*0620*/  @!UP1 S2UR UR7, SR_CgaCtaId ;  /* 0x00000000000799c3 */ /* 0x000f620000008800 */
[----:B------:R-:W-:Y:S01]  /*0630*/  LOP3.LUT R12, R12, 0x3ffffffc, RZ, 0xc0, !PT ;  /* 0x3ffffffc0c0c7812 */ /* 0x000fe200078ec0ff */
[----:B------:R-:W-:Y:S01]  /*0640*/  @!UP1 UMOV UR6, 0x400 ;  /* 0x0000040000069882 */ /* 0x000fe20000000000 */
[----:B------:R-:W-:Y:S01]  /*0650*/  LEA.HI R3, R3, R2, RZ, 0x2 ;  /* 0x0000000203037211 */ /* 0x000fe200078f10ff */
[----:B------:R-:W-:Y:S01]  /*0660*/  IMAD.IADD R11, R0, 0x1, -R11 ;  /* 0x00000001000b7824 */ /* 0x000fe200078e0a0b */
[----:B------:R-:W-:Y:S01]  /*0670*/  @!UP2 UMOV UR9, 0x400 ;  /* 0x000004000009a882 */ /* 0x000fe20000000000 */
[----:B------:R-:W-:Y:S01]  /*0680*/  IMAD.IADD R12, R9, 0x1, -R12 ;  /* 0x00000001090c7824 */ /* 0x000fe200078e0a0c */
[----:B------:R-:W-:Y:S01]  /*0690*/  LOP3.LUT R3, R3, 0xfffffffc, RZ, 0xc0, !PT ;  /* 0xfffffffc03037812 */ /* 0x000fe200078ec0ff */
[----:B------:R-:W0:Y:S01]  /*06a0*/  @!UP2 S2UR UR10, SR_CgaCtaId ;  /* 0x00000000000aa9c3 */ /* 0x000e220000008800 */
[----:B-1----:R-:W-:Y:S01]  /*06b0*/  IMAD.MOV R13, RZ, RZ, -R13 ;  /* 0x000000ffff0d7224 */ /* 0x002fe200078e0a0d */
[----:B------:R-:W-:Y:S01]  /*06c0*/  VOTEU.ALL UP3, P1 ;  /* 0x00000000003f7886 */ /* 0x000fe20000860000 */
[----:B------:R-:W-:Y:S01]  /*06d0*/  IMAD R11, R12, 0x4, R11 ;  /* 0x000000040c0b7824 */ /* 0x000fe200078e020b */
[----:B------:R-:W-:Y:S01]  /*06e0*/  VOTEU.ALL UP4, P1 ;  /* 0x00000000003f7886 */ /* 0x000fe20000880000 */
[----:B------:R-:W-:Y:S01]  /*06f0*/  IMAD.IADD R9, R2, 0x1, -R3 ;  /* 0x0000000102097824 */ /* 0x000fe200078e0a03 */
[----:B--2---:R-:W-:Y:S01]  /*0700*/  I2FP.F32.U32 R2, R6 ;  /* 0x0000000600027245 */ /* 0x004fe20000201000 */
[----:B---3--:R-:W-:Y:S01]  /*0710*/  IMAD R21, R14, R13, UR12 ;  /* 0x0000000c0e157e24 */ /* 0x008fe2000f8e020d */
[C---:B------:R-:W-:Y:S01]  /*0720*/  LEA.HI R0, R11.reuse, R11, RZ, 0x1 ;  /* 0x0000000b0b007211 */ /* 0x040fe200078f08ff */
[C---:B------:R-:W-:Y:S01]  /*0730*/  IMAD.SHL.U32 R88, R11.reuse, 0x4, RZ ;  /* 0x000000040b587824 */ /* 0x040fe200078e00ff */
[----:B------:R-:W-:Y:S01]  /*0740*/  VOTEU.ALL UP5, P1 ;  /* 0x00000000003f7886 */ /* 0x000fe200008a0000 */
[----:B------:R-:W-:Y:S01]  /*0750*/  FMUL R2, R2, UR4 ;  /* 0x0000000402027c20 */ /* 0x000fe20008400000 */
[----:B------:R-:W-:Y:S01]  /*0760*/  LOP3.LUT R0, R0, 0xfffffffe, RZ, 0xc0, !PT ;  /* 0xfffffffe00007812 */ /* 0x000fe200078ec0ff */
[----:B------:R-:W-:Y:S01]  /*0770*/  UMOV UR4, 0x20 ;  /* 0x0000002000047882 */ /* 0x000fe20000000000 */
[----:B------:R-:W-:Y:S01]  /*0780*/  LOP3.LUT R88, R11, 0xc, R88, 0x78, !PT ;  /* 0x0000000c0b587812 */ /* 0x000fe200078e7858 */
[----:B------:R-:W-:-:S04]  /*0790*/  @!UP1 UIADD3 UR4, -UR4, 0x100000, URZ ;  /* 0x0010000004049890 */ /* 0x000fc8000fffe13f */
[----:B------:R-:W-:Y:S02]  /*07a0*/  @!UP1 USHF.L.U32 UR5, UR4, 0xb, URZ ;  /* 0x0000000b04059899 */ /* 0x000fe4000800063f */
[----:B------:R-:W-:Y:S01]  /*07b0*/  @!UP1 USHF.L.U32 UR4, UR4, 0x1, URZ ;  /* 0x0000000104049899 */ /* 0x000fe2000800063f */
[----:B----4-:R-:W-:Y:S01]  /*07c0*/  ISETP.EQ.U32.AND P2, PT, R15, 0x1, PT ;  /* 0x000000010f00780c */ /* 0x010fe20003f42070 */
[----:B------:R-:W-:Y:S01]  /*07d0*/  IMAD.IADD R0, R11, 0x1, -R0 ;  /* 0x000000010b007824 */ /* 0x000fe200078e0a00 */
[----:B------:R-:W1:Y:S01]  /*07e0*/  F2I.U32.TRUNC.NTZ R2, R2 ;  /* 0x0000000200027305 */ /* 0x000e62000020f000 */
[----:B-----5:R-:W-:Y:S01]  /*07f0*/  @!UP1 ULEA UR8, UR7, UR6, 0x18 ;  /* 0x0000000607089291 */ /* 0x020fe2000f8ec03f */
[----:B------:R-:W-:Y:S01]  /*0800*/  R2UR UR43, R16 ;  /* 0x00000000102b72ca */ /* 0x000fe200000e0000 */
[----:B------:R-:W-:-:S04]  /*0810*/  @!UP2 UIADD3 UR6, -UR11, 0x100000, URZ ;  /* 0x001000000b06a890 */ /* 0x000fc8000fffe13f */
[----:B------:R-:W-:Y:S02]  /*0820*/  @!UP2 USHF.L.U32 UR7, UR6, 0xb, URZ ;  /* 0x0000000b0607a899 */ /* 0x000fe4000800063f */
[----:B------:R-:W-:Y:S01]  /*0830*/  @!UP2 USHF.L.U32 UR6, UR6, 0x1, URZ ;  /* 0x000000010606a899 */ /* 0x000fe2000800063f */
[----:B------:R-:W-:Y:S01]  /*0840*/  ISETP.NE.AND P3, PT, R0, R21, PT ;  /* 0x000000150000720c */ /* 0x000fe20003f65270 */
[----:B------:R-:W-:Y:S01]  /*0850*/  VOTEU.ALL UP1, P0 ;  /* 0x00000000003f7886 */ /* 0x000fe20000020000 */
[----:B0-----:R-:W-:Y:S01]  /*0860*/  @!UP2 ULEA UR9, UR10, UR9, 0x18 ;  /* 0x000000090a09a291 */ /* 0x001fe2000f8ec03f */
[----:B------:R-:W-:Y:S01]  /*0870*/  LOP3.LUT P0, RZ, R5, 0x7, RZ, 0xc0, !PT ;  /* 0x0000000705ff7812 */ /* 0x000fe2000780c0ff */
[----:B------:R-:W-:Y:S01]  /*0880*/  VOTEU.ALL UP2, P1 ;  /* 0x00000000003f7886 */ /* 0x000fe20000840000 */
[----:B------:R-:W-:Y:S02]  /*0890*/  ISETP.NE.AND P1, PT, R9, 0x3, PT ;  /* 0x000000030900780c */ /* 0x000fe40003f25270 */
[----:B------:R-:W-:-:S02]  /*08a0*/  ISETP.LT.U32.AND P0, PT, R88, 0x2, !P0 ;  /* 0x000000025800780c */ /* 0x000fc40004701070 */
[----:B------:R-:W-:Y:S01]  /*08b0*/  ISETP.EQ.OR P1, PT, R9, RZ, !P1 ;  /* 0x000000ff0900720c */ /* 0x000fe20004f22670 */
[----:B------:R-:W0:Y:S02]  /*08c0*/  FENCE.VIEW.ASYNC.S ;  /* 0x00000000000073c6 */ /* 0x000e240000000000 */
[----:B0-----:R0:W2:Y:S01]  /*08d0*/  @!UP0 SYNCS.EXCH.64 URZ, [UR8+0xc0], UR4 ;  /* 0x0000c004083f85b2 */ /* 0x0010a20008000100 */
[----:B-1----:R-:W-:Y:S01]  /*08e0*/  IMAD.MOV R20, RZ, RZ, -R2 ;  /* 0x000000ffff147224 */ /* 0x002fe200078e0a02 */
[----:B------:R-:W-:-:S03]  /*08f0*/  @P3 LEA.HI R0, R88, R88, RZ, 0x1 ;  /* 0x0000005858003211 */ /* 0x000fc600078f08ff */
[----:B------:R-:W-:Y:S01]  /*0900*/  IMAD R3, R25, R20, R6 ;  /* 0x0000001419037224 */ /* 0x000fe200078e0206 */
[----:B------:R-:W-:Y:S02]  /*0910*/  ISETP.EQ.AND P1, PT, R10, RZ, P1 ;  /* 0x000000ff0a00720c */ /* 0x000fe40000f22270 */
[----:B------:R-:W-:Y:S02]  /*0920*/  @P3 SHF.R.S32.HI R0, RZ, 0x1, R0 ;  /* 0x00000001ff003819 */ /* 0x000fe40000011400 */
[----:B------:R-:W-:Y:S02]  /*0930*/  SEL R23, RZ, 0x1, !P1 ;  /* 0x00000001ff177807 */ /* 0x000fe40004800000 */
[----:B------:R-:W-:Y:S02]  /*0940*/  @P3 ISETP.NE.AND P5, PT, R0, R3, PT ;  /* 0x000000030000320c */ /* 0x000fe40003fa5270 */
[----:B------:R-:W-:Y:S01]  /*0950*/  SEL R0, RZ, 0x1, !P0 ;  /* 0x00000001ff007807 */ /* 0x000fe20004000000 */
[----:B------:R0:W1:Y:S01]  /*0960*/  @!UP1 SYNCS.EXCH.64 URZ, [UR8+0xc8], UR4 ;  /* 0x0000c804083f95b2 */ /* 0x0000620008000100 */
[----:B------:R-:W-:Y:S01]  /*0970*/  NOP ;  /* 0x0000000000007918 */ /* 0x000fe20000000000 */
[----:B------:R-:W-:-:S02]  /*0980*/  @P3 SEL R89, RZ, 0x1, P5 ;  /* 0x00000001ff593807 */ /* 0x000fc40002800000 */
[----:B------:R-:W-:Y:S02]  /*0990*/  SEL R23, R23, 0x2, P6 ;  /* 0x0000000217177807 */ /* 0x000fe40003000000 */
[----:B------:R-:W-:Y:S01]  /*09a0*/  LOP3.LUT R89, R89, R0, RZ, 0xc0, !PT ;  /* 0x0000000059597212 */ /* 0x000fe200078ec0ff */
[----:B------:R0:W3:Y:S01]  /*09b0*/  @!UP2 SYNCS.EXCH.64 URZ, [UR9+0xa0], UR6 ;  /* 0x0000a006093fa5b2 */ /* 0x0000e20008000100 */
[----:B------:R0:W4:Y:S01]  /*09c0*/  @!UP3 SYNCS.EXCH.64 URZ, [UR9+0xa8], UR6 ;  /* 0x0000a806093fb5b2 */ /* 0x0001220008000100 */
[----:B------:R0:W0:Y:S01]  /*09d0*/  @!UP4 SYNCS.EXCH.64 URZ, [UR9+0xb0], UR6 ;  /* 0x0000b006093fc5b2 */ /* 0x0000220008000100 */
[----:B------:R0:W0:Y:S01]  /*09e0*/  @!UP5 SYNCS.EXCH.64 URZ, [UR9+0xb8], UR6 ;  /* 0x0000b806093fd5b2 */ /* 0x0000220008000100 */
[----:B------:R-:W-:Y:S01]  /*09f0*/  NOP ;  /* 0x0000000000007918 */ /* 0x000fe20000000000 */
[----:B--2---:R-:W-:Y:S05]  /*0a00*/  @!P2 BRA `(.L_x_4) ;  /* 0x000000000008a947 */ /* 0x004fea0003800000 */
[----:B01-34-:R-:W-:Y:S01]  /*0a10*/  UCGABAR_ARV ;  /* 0x00000000000079c7 */ /* 0x01bfe20008000000 */
[----:B------:R-:W-:Y:S05]  /*0a20*/  BRA `(.L_x_5) ;  /* 0x0000000000047947 */ /* 0x000fea0003800000 */
.L_x_4:
[----:B01-34-:R-:W-:Y:S01]  /*0a30*/  NOP ;  /* 0x0000000000007918 */ /* 0x01bfe20000000000 */
.L_x_5:
[----:B------:R-:W-:Y:S01]  /*0a40*/  ULDC.64 UR4, c[0x0][0x598] ;  /* 0x0001660000047ab9 */ /* 0x000fe20000000a00 */
[----:B------:R-:W-:Y:S01]  /*0a50*/  ULDC.64 UR36, c[0x0][0x208] ;  /* 0x0000820000247ab9 */ /* 0x000fe20000000a00 */
[----:B------:R-:W-:-:S04]  /*0a60*/  ISETP.NE.U32.AND P0, PT, RZ, UR4, PT ;  /* 0x00000004ff007c0c */ /* 0x000fc8000bf05070 */
[----:B------:R-:W-:-:S13]  /*0a70*/  ISETP.NE.AND.EX P0, PT, RZ, UR5, PT, P0 ;  /* 0x00000005ff007c0c */ /* 0x000fda000bf05300 */
[----:B------:R-:W-:Y:S05]  /*0a80*/  @!P0 BRA `(.L_x_6) ;  /* 0x00000000001c8947 */ /* 0x000fea0003800000 */
[----:B------:R-:W0:Y:S02]  /*0a90*/  LDC.64 R2, c[0x0][0x598] ;  /* 0x00016600ff027b82 */ /* 0x000e240000000a00 */
[----:B0-----:R-:W2:Y:S02]  /*0aa0*/  LDG.E.64 R2, desc[UR36][R2.64] ;  /* 0x0000002402027981 */ /* 0x001ea4000c1e1b00 */
[----:B--2---:R-:W-:-:S04]  /*0ab0*/  ISETP.NE.U32.AND P0, PT, R2, RZ, PT ;  /* 0x000000ff0200720c */ /* 0x004fc80003f05070 */
[----:B------:R-:W-:-:S13]  /*0ac0*/  ISETP.NE.AND.EX P0, PT, R3, RZ, PT, P0 ;  /* 0x000000ff0300720c */ /* 0x000fda0003f05300 */
[----:B------:R-:W-:Y:S05]  /*0ad0*/  @!P0 BRA `(.L_x_6) ;  /* 0x0000000000088947 */ /* 0x000fea0003800000 */
[----:B------:R0:W5:Y:S01]  /*0ae0*/  LD.E R90, desc[UR36][R2.64] ;  /* 0x00000024025a7980 */ /* 0x000162000c101900 */
[----:B------:R-:W-:Y:S05]  /*0af0*/  BRA `(.L_x_7) ;  /* 0x0000000000247947 */ /* 0x000fea0003800000 */
.L_x_6:
[----:B------:R-:W-:Y:S02]  /*0b00*/  ULDC.64 UR4, c[0x0][0x588] ;  /* 0x0001620000047ab9 */ /* 0x000fe40000000a00 */
[----:B------:R-:W-:-:S04]  /*0b10*/  ISETP.NE.U32.AND P0, PT, RZ, UR4, PT ;  /* 0x00000004ff007c0c */ /* 0x000fc8000bf05070 */
[----:B------:R-:W-:-:S13]  /*0b20*/  ISETP.NE.AND.EX P0, PT, RZ, UR5, PT, P0 ;  /* 0x00000005ff007c0c */ /* 0x000fda000bf05300 */
[----:B------:R-:W-:Y:S05]  /*0b30*/  @!P0 BRA `(.L_x_8) ;  /* 0x00000000000c8947 */ /* 0x000fea0003800000 */
[----:B------:R-:W0:Y:S02]  /*0b40*/  LDC.64 R90, c[0x0][0x588] ;  /* 0x00016200ff5a7b82 */ /* 0x000e240000000a00 */
[----:B0-----:R1:W5:Y:S01]  /*0b50*/  LDG.E R90, desc[UR36][R90.64] ;  /* 0x000000245a5a7981 */ /* 0x001362000c1e1900 */
[----:B------:R-:W-:Y:S05]  /*0b60*/  BRA `(.L_x_7) ;  /* 0x0000000000087947 */ /* 0x000fea0003800000 */
.L_x_8:
[----:B------:R-:W-:Y:S02]  /*0b70*/  ULDC UR4, c[0x0][0x580] ;  /* 0x0001600000047ab9 */ /* 0x000fe40000000800 */
[----:B------:R-:W-:-:S07]  /*0b80*/  IMAD.U32 R90, RZ, RZ, UR4 ;  /* 0x00000004ff5a7e24 */ /* 0x000fce000f8e00ff */
.L_x_7:
[----:B------:R-:W-:Y:S02]  /*0b90*/  ULDC.64 UR4, c[0x0][0x5a0] ;  /* 0x0001680000047ab9 */ /* 0x000fe40000000a00 */
[----:B------:R-:W-:-:S04]  /*0ba0*/  ISETP.NE.U32.AND P0, PT, RZ, UR4, PT ;  /* 0x00000004ff007c0c */ /* 0x000fc8000bf05070 */
[----:B------:R-:W-:-:S13]  /*0bb0*/  ISETP.NE.AND.EX P0, PT, RZ, UR5, PT, P0 ;  /* 0x00000005ff007c0c */ /* 0x000fda000bf05300 */
[----:B------:R-:W-:Y:S05]  /*0bc0*/  @!P0 BRA `(.L_x_9) ;  /* 0x00000000001c8947 */ /* 0x000fea0003800000 */
[----:B0-----:R-:W0:Y:S02]  /*0bd0*/  LDC.64 R2, c[0x0][0x5a0] ;  /* 0x00016800ff027b82 */ /* 0x001e240000000a00 */
[----:B0-----:R-:W2:Y:S02]  /*0be0*/  LDG.E.64 R2, desc[UR36][R2.64] ;  /* 0x0000002402027981 */ /* 0x001ea4000c1e1b00 */
[----:B--2---:R-:W-:-:S04]  /*0bf0*/  ISETP.NE.U32.AND P0, PT, R2, RZ, PT ;  /* 0x000000ff0200720c */ /* 0x004fc80003f05070 */
[----:B------:R-:W-:-:S13]  /*0c00*/  ISETP.NE.AND.EX P0, PT, R3, RZ, PT, P0 ;  /* 0x000000ff0300720c */ /* 0x000fda0003f05300 */
[----:B------:R-:W-:Y:S05]  /*0c10*/  @!P0 BRA `(.L_x_9) ;  /* 0x0000000000088947 */ /* 0x000fea0003800000 */
[----:B-1----:R0:W5:Y:S01]  /*0c20*/  LD.E R91, desc[UR36][R2.64] ;  /* 0x00000024025b7980 */ /* 0x002162000c101900 */
[----:B------:R-:W-:Y:S05]  /*0c30*/  BRA `(.L_x_10) ;  /* 0x0000000000247947 */ /* 0x000fea0003800000 */
.L_x_9:
[----:B------:R-:W-:Y:S02]  /*0c40*/  ULDC.64 UR4, c[0x0][0x590] ;  /* 0x0001640000047ab9 */ /* 0x000fe40000000a00 */
[----:B------:R-:W-:-:S04]  /*0c50*/  ISETP.NE.U32.AND P0, PT, RZ, UR4, PT ;  /* 0x00000004ff007c0c */ /* 0x000fc8000bf05070 */
[----:B------:R-:W-:-:S13]  /*0c60*/  ISETP.NE.AND.EX P0, PT, RZ, UR5, PT, P0 ;  /* 0x00000005ff007c0c */ /* 0x000fda000bf05300 */
[----:B------:R-:W-:Y:S05]  /*0c70*/  @!P0 BRA `(.L_x_11) ;  /* 0x00000000000c8947 */ /* 0x000fea0003800000 */
[----:B0-----:R-:W1:Y:S02]  /*0c80*/  LDC.64 R2, c[0x0][0x590] ;  /* 0x00016400ff027b82 */ /* 0x001e640000000a00 */
[----:B-1----:R1:W5:Y:S01]  /*0c90*/  LDG.E R91, desc[UR36][R2.64] ;  /* 0x00000024025b7981 */ /* 0x002362000c1e1900 */
[----:B------:R-:W-:Y:S05]  /*0ca0*/  BRA `(.L_x_10) ;  /* 0x0000000000087947 */ /* 0x000fea0003800000 */
.L_x_11:
[----:B------:R-:W-:Y:S02]  /*0cb0*/  ULDC UR4, c[0x0][0x584] ;  /* 0x0001610000047ab9 */ /* 0x000fe40000000800 */
[----:B-1----:R-:W-:-:S07]  /*0cc0*/  IMAD.U32 R91, RZ, RZ, UR4 ;  /* 0x00000004ff5b7e24 */ /* 0x002fce000f8e00ff */
.L_x_10:
[----:B01----:R-:W0:Y:S01]  /*0cd0*/  LDC R2, c[0x0][0x65c] ;  /* 0x00019700ff027b82 */ /* 0x003e220000000800 */
[----:B------:R-:W-:Y:S01]  /*0ce0*/  ULDC UR6, c[0x0][0x28c] ;  /* 0x0000a30000067ab9 */ /* 0x000fe20000000800 */
[----:B------:R-:W-:Y:S01]  /*0cf0*/  ISETP.NE.AND P0, PT, R10, 0x2, PT ;  /* 0x000000020a00780c */ /* 0x000fe20003f05270 */
[----:B------:R-:W-:Y:S01]  /*0d00*/  UIADD3 UR6, UR6, 0x3f, URZ ;  /* 0x0000003f06067890 */ /* 0x000fe2000fffe03f */
[----:B------:R-:W-:Y:S01]  /*0d10*/  IMAD.U32 R10, RZ, RZ, UR12 ;  /* 0x0000000cff0a7e24 */ /* 0x000fe2000f8e00ff */
[----:B------:R-:W-:Y:S01]  /*0d20*/  UMOV UR38, URZ ;  /* 0x0000003f00267c82 */ /* 0x000fe20008000000 */
[----:B------:R-:W-:Y:S01]  /*0d30*/  UMOV UR39, URZ ;  /* 0x0000003f00277c82 */ /* 0x000fe20008000000 */
[----:B------:R-:W-:Y:S01]  /*0d40*/  USHF.R.S32.HI UR7, URZ, 0x1f, UR6 ;  /* 0x0000001f3f077899 */ /* 0x000fe20008011406 */
[----:B------:R-:W-:-:S03]  /*0d50*/  ULDC.64 UR8, c[0x0][0x650] ;  /* 0x0001940000087ab9 */ /* 0x000fc60000000a00 */
[----:B------:R-:W-:-:S04]  /*0d60*/  ULEA.HI UR7, UR7, UR6, URZ, 0x6 ;  /* 0x0000000607077291 */ /* 0x000fc8000f8f303f */
[----:B------:R-:W-:Y:S01]  /*0d70*/  USHF.R.S32.HI UR40, URZ, 0x6, UR7 ;  /* 0x000000063f287899 */ /* 0x000fe20008011407 */
[----:B0-----:R-:W-:-:S13]  /*0d80*/  ISETP.NE.AND P1, PT, R2, 0x1, PT ;  /* 0x000000010200780c */ /* 0x001fda0003f25270 */
[----:B------:R-:W0:Y:S01]  /*0d90*/  @P1 LDC R17, c[0x0][0x10] ;  /* 0x00000400ff111b82 */ /* 0x000e220000000800 */
[----:B------:R-:W-:Y:S02]  /*0da0*/  @P1 IMAD.MOV.U32 R7, RZ, RZ, RZ ;  /* 0x000000ffff071224 */ /* 0x000fe400078e00ff */
[----:B------:R-:W-:-:S05]  /*0db0*/  @P1 IMAD.MOV.U32 R11, RZ, RZ, RZ ;  /* 0x000000ffff0b1224 */ /* 0x000fca00078e00ff */
[----:B------:R-:W1:Y:S01]  /*0dc0*/  @!P1 LDC R3, c[0x0][0xc] ;  /* 0x00000300ff039b82 */ /* 0x000e620000000800 */
[----:B------:R-:W-:Y:S01]  /*0dd0*/  ULDC UR4, c[0x0][0xc] ;  /* 0x0000030000047ab9 */ /* 0x000fe20000000800 */
[----:B------:R-:W-:Y:S02]  /*0de0*/  ULDC UR5, c[0x0][0x10] ;  /* 0x0000040000057ab9 */ /* 0x000fe40000000800 */
[----:B------:R-:W-:-:S04]  /*0df0*/  UIMAD.WIDE.U32 UR4, UR4, UR5, URZ ;  /* 0x00000005040472a5 */ /* 0x000fc8000f8e003f */
[----:B------:R-:W2:Y:S01]  /*0e00*/  LDC R0, c[0x0][0x14] ;  /* 0x00000500ff007b82 */ /* 0x000ea20000000800 */
[----:B0-----:R-:W-:-:S04]  /*0e10*/  @P1 IMAD.WIDE.U32 R16, R17, UR12, R6 ;  /* 0x0000000c11101c25 */ /* 0x001fc8000f8e0006 */
[----:B------:R-:W-:Y:S02]  /*0e20*/  @P1 IMAD.IADD R17, R17, 0x1, R11 ;  /* 0x0000000111111824 */ /* 0x000fe400078e020b */
[----:B------:R-:W-:Y:S02]  /*0e30*/  IMAD.MOV.U32 R11, RZ, RZ, RZ ;  /* 0x000000ffff0b7224 */ /* 0x000fe400078e00ff */
[----:B-1----:R-:W-:-:S04]  /*0e40*/  @!P1 IMAD.WIDE.U32 R10, R6, R3, R10 ;  /* 0x00000003060a9225 */ /* 0x002fc800078e000a */
[----:B------:R-:W-:Y:S02]  /*0e50*/  @!P1 IMAD.MOV.U32 R16, RZ, RZ, R10 ;  /* 0x000000ffff109224 */ /* 0x000fe400078e000a */
[----:B--2---:R-:W-:-:S04]  /*0e60*/  IMAD.WIDE.U32 R12, R0, UR4, RZ ;  /* 0x00000004000c7c25 */ /* 0x004fc8000f8e00ff */
[----:B------:R-:W-:Y:S01]  /*0e70*/  IMAD R3, R0, UR5, RZ ;  /* 0x0000000500037c24 */ /* 0x000fe2000f8e02ff */
[----:B------:R0:W-:Y:S01]  /*0e80*/  STL.64 [R1], R12 ;  /* 0x0000000c01007387 */ /* 0x0001e20000100a00 */
[----:B------:R-:W-:Y:S02]  /*0e90*/  @!P1 IMAD.MOV.U32 R17, RZ, RZ, R11 ;  /* 0x000000ffff119224 */ /* 0x000fe400078e000b */
[----:B------:R-:W-:Y:S01]  /*0ea0*/  IMAD.IADD R0, R13, 0x1, R3 ;  /* 0x000000010d007824 */ /* 0x000fe200078e0203 */
[----:B------:R-:W-:Y:S06]  /*0eb0*/  @P0 BRA `(.L_x_12) ;  /* 0x0000000000200947 */ /* 0x000fec0003800000 */
[----:B------:R-:W-:Y:S01]  /*0ec0*/  UISETP.GE.U32.AND UP0, UPT, UR40, 0x9, UPT ;  /* 0x000000092800788c */ /* 0x000fe2000bf06070 */
[----:B------:R-:W-:Y:S01]  /*0ed0*/  IADD3 R16, P0, R16, R12, RZ ;  /* 0x0000000c10107210 */ /* 0x000fe20007f1e0ff */
[----:B------:R-:W-:Y:S01]  /*0ee0*/  UIMAD.WIDE.U32 UR4, UR40, 0x38e38e39, URZ ;  /* 0x38e38e39280478a5 */ /* 0x000fe2000f8e003f */
[----:B------:R-:W-:-:S03]  /*0ef0*/  UMOV UR39, URZ ;  /* 0x0000003f00277c82 */ /* 0x000fc60008000000 */
[----:B------:R-:W-:Y:S01]  /*0f00*/  USHF.R.U32.HI UR4, URZ, 0x1, UR5 ;  /* 0x000000013f047899 */ /* 0x000fe20008011605 */
[----:B------:R-:W-:-:S03]  /*0f10*/  IMAD.X R17, R0, 0x1, R17, P0 ;  /* 0x0000000100117824 */ /* 0x000fc600000e0611 */
[----:B------:R-:W-:Y:S02]  /*0f20*/  UIMAD UR38, UR4, -0x9, UR40 ;  /* 0xfffffff7042678a4 */ /* 0x000fe4000f8e0228 */
[----:B------:R-:W-:-:S12]  /*0f30*/  @UP0 ULOP3.LUT UR39, UR4, 0x1, URZ, 0xc0, !UPT ;  /* 0x0000000104270892 */ /* 0x000fd8000f8ec03f */
.L_x_12:
[----:B------:R-:W-:Y:S01]  /*0f40*/  ISETP.GE.U32.AND P0, PT, R16, UR8, PT ;  /* 0x0000000810007c0c */ /* 0x000fe2000bf06070 */
[----:B------:R-:W-:Y:S01]  /*0f50*/  IMAD.MOV.U32 R22, RZ, RZ, -0x1 ;  /* 0xffffffffff167424 */ /* 0x000fe200078e00ff */
[----:B------:R-:W-:Y:S01]  /*0f60*/  PRMT R3, RZ, 0x7610, R3 ;  /* 0x00007610ff037816 */ /* 0x000fe20000000003 */
[----:B------:R-:W-:Y:S01]  /*0f70*/  IMAD.MOV.U32 R18, RZ, RZ, -0x1 ;  /* 0xffffffffff127424 */ /* 0x000fe200078e00ff */
[----:B------:R-:W-:Y:S01]  /*0f80*/  ISETP.GE.U32.AND.EX P0, PT, R17, UR9, PT, P0 ;  /* 0x0000000911007c0c */ /* 0x000fe2000bf06100 */
[----:B------:R-:W-:-:S12]  /*0f90*/  IMAD.MOV.U32 R19, RZ, RZ, -0x1 ;  /* 0xffffffffff137424 */ /* 0x000fd800078e00ff */
[----:B------:R-:W-:Y:S05]  /*0fa0*/  @P0 BRA `(.L_x_13) ;  /* 0x0000000400280947 */ /* 0x000fea0003800000 */
[----:B------:R-:W1:Y:S01]  /*0fb0*/  LDC.64 R26, c[0x0][0x628] ;  /* 0x00018a00ff1a7b82 */ /* 0x000e620000000a00 */
[----:B------:R-:W-:Y:S02]  /*0fc0*/  IMAD.MOV.U32 R10, RZ, RZ, R16 ;  /* 0x000000ffff0a7224 */ /* 0x000fe400078e0010 */
[----:B------:R-:W-:-:S05]  /*0fd0*/  IMAD.MOV.U32 R11, RZ, RZ, R17 ;  /* 0x000000ffff0b7224 */ /* 0x000fca00078e0011 */
[----:B------:R-:W2:Y:S08]  /*0fe0*/  LDC R18, c[0x0][0x630] ;  /* 0x00018c00ff127b82 */ /* 0x000eb00000000800 */
[----:B------:R-:W3:Y:S01]  /*0ff0*/  LDC.64 R28, c[0x0][0x620] ;  /* 0x00018800ff1c7b82 */ /* 0x000ee20000000a00 */
[----:B-1----:R-:W-:-:S04]  /*1000*/  ISETP.NE.U32.AND P0, PT, R26, RZ, PT ;  /* 0x000000ff1a00720c */ /* 0x002fc80003f05070 */
[----:B------:R-:W-:-:S13]  /*1010*/  ISETP.NE.AND.EX P0, PT, R27, RZ, PT, P0 ;  /* 0x000000ff1b00720c */ /* 0x000fda0003f05300 */
[----:B--23--:R-:W-:Y:S05]  /*1020*/  @!P0 BRA `(.L_x_14) ;  /* 0x0000000000288947 */ /* 0x00cfea0003800000 */
[----:B------:R-:W1:Y:S02]  /*1030*/  LDC R3, c[0x0][0x634] ;  /* 0x00018d00ff037b82 */ /* 0x000e640000000800 */
[----:B-1----:R-:W-:-:S05]  /*1040*/  IADD3 R3, P0, R16, R3, RZ ;  /* 0x0000000310037210 */ /* 0x002fca0007f1e0ff */
[----:B------:R-:W-:-:S04]  /*1050*/  IMAD.X R19, RZ, RZ, R17, P0 ;  /* 0x000000ffff137224 */ /* 0x000fc800000e0611 */
[----:B------:R-:W-:-:S04]  /*1060*/  IMAD.WIDE.U32 R10, R19, R26, RZ ;  /* 0x0000001a130a7225 */ /* 0x000fc800078e00ff */
[----:B0-----:R-:W-:-:S04]  /*1070*/  IMAD.WIDE.U32 R12, P0, R3, R27, R10 ;  /* 0x0000001b030c7225 */ /* 0x001fc8000780000a */
[----:B------:R-:W-:-:S04]  /*1080*/  IMAD.WIDE.U32 R10, R3, R26, RZ ;  /* 0x0000001a030a7225 */ /* 0x000fc800078e00ff */
[----:B------:R-:W-:Y:S01]  /*1090*/  IMAD.X R15, RZ, RZ, RZ, P0 ;  /* 0x000000ffff0f7224 */ /* 0x000fe200000e06ff */
[----:B------:R-:W-:Y:S01]  /*10a0*/  IADD3 RZ, P0, R11, R12, RZ ;  /* 0x0000000c0bff7210 */ /* 0x000fe20007f1e0ff */
[----:B------:R-:W-:-:S04]  /*10b0*/  IMAD.MOV.U32 R14, RZ, RZ, R13 ;  /* 0x000000ffff0e7224 */ /* 0x000fc800078e000d */
[----:B------:R-:W-:-:S08]  /*10c0*/  IMAD.WIDE.U32.X R10, R19, R27, R14, P0 ;  /* 0x0000001b130a7225 */ /* 0x000fd000000e040e */
.L_x_14:
[----:B------:R-:W1:Y:S01]  /*10d0*/  LDC.64 R32, c[0x0][0x640] ;  /* 0x00019000ff207b82 */ /* 0x000e620000000a00 */
[-CC-:B------:R-:W-:Y:S02]  /*10e0*/  SHF.R.U64 R30, R10, R18.reuse, R11.reuse ;  /* 0x000000120a1e7219 */ /* 0x180fe4000000120b */
[----:B------:R-:W-:Y:S02]  /*10f0*/  SHF.R.U32.HI R3, RZ, R18, R11 ;  /* 0x00000012ff037219 */ /* 0x000fe4000001160b */
[----:B0-----:R-:W-:-:S03]  /*1100*/  IADD3 R13, P0, RZ, -R30, RZ ;  /* 0x8000001eff0d7210 */ /* 0x001fc60007f1e0ff */
[----:B------:R-:W0:Y:S02]  /*1110*/  LDC R14, c[0x0][0x618] ;  /* 0x00018600ff0e7b82 */ /* 0x000e240000000800 */
[----:B------:R-:W-:Y:S02]  /*1120*/  IMAD.X R3, RZ, RZ, ~R3, P0 ;  /* 0x000000ffff037224 */ /* 0x000fe400000e0e03 */
[----:B------:R-:W-:-:S04]  /*1130*/  IMAD.WIDE.U32 R10, R13, R28, R16 ;  /* 0x0000001c0d0a7225 */ /* 0x000fc800078e0010 */
[----:B------:R-:W2:Y:S01]  /*1140*/  LDC R15, c[0x0][0x608] ;  /* 0x00018200ff0f7b82 */ /* 0x000ea20000000800 */
[----:B------:R-:W-:Y:S02]  /*1150*/  IMAD R12, R3, R28, RZ ;  /* 0x0000001c030c7224 */ /* 0x000fe400078e02ff */
[----:B------:R-:W-:Y:S02]  /*1160*/  IMAD.MOV.U32 R28, RZ, RZ, 0x1 ;  /* 0x00000001ff1c7424 */ /* 0x000fe400078e00ff */
[----:B------:R-:W-:Y:S02]  /*1170*/  IMAD R3, R13, R29, R12 ;  /* 0x0000001d0d037224 */ /* 0x000fe400078e020c */
[----:B------:R-:W-:Y:S01]  /*1180*/  IMAD.MOV.U32 R12, RZ, RZ, -0x1 ;  /* 0xffffffffff0c7424 */ /* 0x000fe200078e00ff */
[----:B------:R-:W3:Y:S01]  /*1190*/  LDC R31, c[0x0][0x658] ;  /* 0x00019600ff1f7b82 */ /* 0x000ee20000000800 */
[----:B------:R-:W-:Y:S01]  /*11a0*/  IMAD.IADD R3, R11, 0x1, R3 ;  /* 0x000000010b037824 */ /* 0x000fe200078e0203 */
[----:B-1----:R-:W-:-:S04]  /*11b0*/  ISETP.NE.U32.AND P0, PT, R32, RZ, PT ;  /* 0x000000ff2000720c */ /* 0x002fc80003f05070 */
[----:B------:R-:W-:Y:S02]  /*11c0*/  ISETP.NE.AND.EX P0, PT, R33, RZ, PT, P0 ;  /* 0x000000ff2100720c */ /* 0x000fe40003f05300 */
[----:B------:R-:W1:Y:S01]  /*11d0*/  LDC R24, c[0x0][0x600] ;  /* 0x00018000ff187b82 */ /* 0x000e620000000800 */
[-CC-:B0-----:R-:W-:Y:S02]  /*11e0*/  SHF.R.U64 R27, R10, R14.reuse, R3.reuse ;  /* 0x0000000e0a1b7219 */ /* 0x181fe40000001203 */
[----:B------:R-:W-:-:S05]  /*11f0*/  SHF.R.U32.HI R10, RZ, R14, R3 ;  /* 0x0000000eff0a7219 */ /* 0x000fca0000011603 */
[----:B------:R-:W0:Y:S01]  /*1200*/  LDC R22, c[0x0][0x648] ;  /* 0x00019200ff167b82 */ /* 0x000e220000000800 */
[-CC-:B--2---:R-:W-:Y:S02]  /*1210*/  SHF.R.U64 R35, R27, R15.reuse, R10.reuse ;  /* 0x0000000f1b237219 */ /* 0x184fe4000000120a */
[----:B------:R-:W-:-:S05]  /*1220*/  SHF.R.U32.HI R10, RZ, R15, R10 ;  /* 0x0000000fff0a7219 */ /* 0x000fca000001160a */
[----:B------:R-:W2:Y:S01]  /*1230*/  LDC R26, c[0x0][0x638] ;  /* 0x00018e00ff1a7b82 */ /* 0x000ea20000000800 */
[-CC-:B---3--:R-:W-:Y:S02]  /*1240*/  SHF.R.U64 R34, R35, R31.reuse, R10.reuse ;  /* 0x0000001f23227219 */ /* 0x188fe4000000120a */
[-C--:B------:R-:W-:Y:S02]  /*1250*/  SHF.L.U32 R3, R12, R31.reuse, RZ ;  /* 0x0000001f0c037219 */ /* 0x080fe400000006ff */
[----:B------:R-:W-:Y:S01]  /*1260*/  SHF.R.U32.HI R11, RZ, R31, R10 ;  /* 0x0000001fff0b7219 */ /* 0x000fe2000001160a */
[----:B------:R-:W-:Y:S01]  /*1270*/  IMAD.MOV.U32 R10, RZ, RZ, R34 ;  /* 0x000000ffff0a7224 */ /* 0x000fe200078e0022 */
[----:B------:R-:W-:Y:S01]  /*1280*/  LOP3.LUT R18, RZ, R3, RZ, 0x33, !PT ;  /* 0x00000003ff127212 */ /* 0x000fe200078e33ff */
[----:B------:R-:W3:Y:S01]  /*1290*/  LDC R29, c[0x0][0x610] ;  /* 0x00018400ff1d7b82 */ /* 0x000ee20000000800 */
[----:B------:R-:W-:Y:S05]  /*12a0*/  @!P0 BRA `(.L_x_15) ;  /* 0x0000000000288947 */ /* 0x000fea0003800000 */
[----:B------:R-:W4:Y:S02]  /*12b0*/  LDC R3, c[0x0][0x64c] ;  /* 0x00019300ff037b82 */ /* 0x000f240000000800 */
[----:B----4-:R-:W-:-:S05]  /*12c0*/  IADD3 R3, P0, R34, R3, RZ ;  /* 0x0000000322037210 */ /* 0x010fca0007f1e0ff */
[----:B------:R-:W-:-:S04]  /*12d0*/  IMAD.X R19, RZ, RZ, R11, P0 ;  /* 0x000000ffff137224 */ /* 0x000fc800000e060b */
[----:B------:R-:W-:-:S04]  /*12e0*/  IMAD.WIDE.U32 R10, R19, R32, RZ ;  /* 0x00000020130a7225 */ /* 0x000fc800078e00ff */
[----:B------:R-:W-:-:S04]  /*12f0*/  IMAD.WIDE.U32 R12, P0, R3, R33, R10 ;  /* 0x00000021030c7225 */ /* 0x000fc8000780000a */
[----:B------:R-:W-:-:S04]  /*1300*/  IMAD.WIDE.U32 R10, R3, R32, RZ ;  /* 0x00000020030a7225 */ /* 0x000fc800078e00ff */
[----:B------:R-:W-:Y:S01]  /*1310*/  IMAD.X R15, RZ, RZ, RZ, P0 ;  /* 0x000000ffff0f7224 */ /* 0x000fe200000e06ff */
[----:B------:R-:W-:Y:S01]  /*1320*/  IADD3 RZ, P0, R11, R12, RZ ;  /* 0x0000000c0bff7210 */ /* 0x000fe20007f1e0ff */
[----:B------:R-:W-:-:S04]  /*1330*/  IMAD.MOV.U32 R14, RZ, RZ, R13 ;  /* 0x000000ffff0e7224 */ /* 0x000fc800078e000d */
[----:B------:R-:W-:-:S08]  /*1340*/  IMAD.WIDE.U32.X R10, R19, R33, R14, P0 ;  /* 0x00000021130a7225 */ /* 0x000fd000000e040e */
.L_x_15:
[----:B0-----:R-:W-:Y:S01]  /*1350*/  SHF.R.U64 R7, R10, R22, R11 ;  /* 0x000000160a077219 */ /* 0x001fe2000000120b */
[----:B-1----:R-:W-:Y:S01]  /*1360*/  VIADD R10, R24, 0xffffffff ;  /* 0xffffffff180a7836 */ /* 0x002fe20000000000 */
[----:B------:R-:W-:Y:S01]  /*1370*/  SHF.L.U32 R3, R28, R31, RZ ;  /* 0x0000001f1c037219 */ /* 0x000fe200000006ff */
[----:B------:R-:W-:Y:S01]  /*1380*/  @P1 IMAD R21, R25, R20, R6 ;  /* 0x0000001419151224 */ /* 0x000fe200078e0206 */
[----:B------:R-:W-:Y:S01]  /*1390*/  LOP3.LUT R18, R35, R18, RZ, 0xc0, !PT ;  /* 0x0000001223127212 */ /* 0x000fe200078ec0ff */
[----:B------:R-:W-:Y:S02]  /*13a0*/  IMAD.MOV R11, RZ, RZ, -R7 ;  /* 0x000000ffff0b7224 */ /* 0x000fe400078e0a07 */
[----:B------:R-:W-:Y:S02]  /*13b0*/  IMAD.MOV.U32 R6, RZ, RZ, 0x1 ;  /* 0x00000001ff067424 */ /* 0x000fe400078e00ff */
[----:B------:R-:W-:Y:S01]  /*13c0*/  IMAD R18, R3, R7, R18 ;  /* 0x0000000703127224 */ /* 0x000fe200078e0212 */
[----:B------:R-:W-:Y:S01]  /*13d0*/  LOP3.LUT R7, R27, R10, RZ, 0xc0, !PT ;  /* 0x0000000a1b077212 */ /* 0x000fe200078ec0ff */
[----:B--2---:R-:W-:-:S02]  /*13e0*/  IMAD R3, R11, R26, R34 ;  /* 0x0000001a0b037224 */ /* 0x004fc400078e0222 */
[----:B---3--:R-:W-:Y:S02]  /*13f0*/  IMAD R22, R18, R29, R21 ;  /* 0x0000001d12167224 */ /* 0x008fe400078e0215 */
[----:B------:R-:W-:Y:S01]  /*1400*/  IMAD R7, R3, R24, R7 ;  /* 0x0000001803077224 */ /* 0x000fe200078e0207 */
[----:B------:R-:W-:Y:S01]  /*1410*/  PRMT R3, R6, 0x7610, R3 ;  /* 0x0000761006037816 */ /* 0x000fe20000000003 */
[----:B------:R-:W-:-:S03]  /*1420*/  IMAD.MOV.U32 R19, RZ, RZ, R30 ;  /* 0x000000ffff137224 */ /* 0x000fc600078e001e */
[----:B------:R-:W-:Y:S02]  /*1430*/  SEL R18, R7, R22, !P1 ;  /* 0x0000001607127207 */ /* 0x000fe40004800000 */
[----:B------:R-:W-:-:S07]  /*1440*/  SEL R22, R22, R7, !P1 ;  /* 0x0000000716167207 */ /* 0x000fce0004800000 */
.L_x_13:
[----:B------:R-:W-:Y:S05]  /*1450*/  @!P2 BRA `(.L_x_16) ;  /* 0x00000000000ca947 */ /* 0x000fea0003800000 */
[----:B------:R-:W-:Y:S01]  /*1460*/  UCGABAR_WAIT ;  /* 0x0000000000007dc7 */ /* 0x000fe20008000000 */
[----:B------:R-:W-:Y:S01]  /*1470*/  CCTL.IVALL ;  /* 0x00000000ff00798f */ /* 0x000fe20002000000 */
[----:B------:R-:W-:Y:S05]  /*1480*/  BRA `(.L_x_17) ;  /* 0x0000000000047947 */ /* 0x000fea0003800000 */
.L_x_16:
[----:B------:R-:W-:Y:S06]  /*1490*/  BAR.SYNC.DEFER_BLOCKING 0x0 ;  /* 0x0000000000007b1d */ /* 0x000fec0000010000 */
.L_x_17:
[----:B------:R-:W-:Y:S05]  /*14a0*/  @!P4 BRA `(.L_x_18) ;  /* 0x000000540080c947 */ /* 0x000fea0003800000 */
[----:B------:R-:W-:-:S13]  /*14b0*/  ISETP.GT.U32.AND P0, PT, R36, 0x1, PT ;  /* 0x000000012400780c */ /* 0x000fda0003f04070 */
[----:B------:R-:W-:Y:S05]  /*14c0*/  @P0 EXIT ;  /* 0x000000000000094d */ /* 0x000fea0003800000 */
.L_x_19:
[----:B------:R-:W-:-:S08]  /*14d0*/  NOP ;  /* 0x0000000000007918 */ /* 0x000fd00000000000 */
[----:B------:R-:W1:Y:S02]  /*14e0*/  USETMAXREG.TRY_ALLOC.CTAPOOL UP0, 0xe8 ;  /* 0x000000e8000079c8 */ /* 0x000e640008000600 */
[----:B-1----:R-:W-:-:S13]  /*14f0*/  PLOP3.LUT P0, PT, PT, PT, UP0, 0x80, 0x0 ;  /* 0x000000000000781c */ /* 0x002fda0003f0f008 */
[----:B------:R-:W-:Y:S05]  /*1500*/  @!P0 BRA `(.L_x_19) ;  /* 0xfffffffc00f08947 */ /* 0x000fea000383ffff */
[----:B------:R-:W-:-:S13]  /*1510*/  LOP3.LUT P0, RZ, R3, 0xff, RZ, 0xc0, !PT ;  /* 0x000000ff03ff7812 */ /* 0x000fda000780c0ff */
[----:B------:R-:W-:Y:S05]  /*1520*/  @!P0 EXIT ;  /* 0x000000000000894d */ /* 0x000fea0003800000 */
[----:B------:R-:W2:Y:S01]  /*1530*/  LDL.64 R10, [R1] ;  /* 0x00000000010a7983 */ /* 0x000ea20000100a00 */
[CC--:B------:R-:W-:Y:S01]  /*1540*/  LEA.HI R3, R8.reuse, R5.reuse, RZ, 0x2 ;  /* 0x0000000508037211 */ /* 0x0c0fe200078f10ff */
[----:B------:R-:W1:Y:S01]  /*1550*/  S2UR UR4, SR_CgaCtaId ;  /* 0x00000000000479c3 */ /* 0x000e620000008800 */
[----:B------:R-:W-:Y:S01]  /*1560*/  LEA.HI R8, R8, R5, RZ, 0x5 ;  /* 0x0000000508087211 */ /* 0x000fe200078f28ff */
[----:B------:R-:W-:Y:S01]  /*1570*/  UISETP.LT.AND UP0, UPT, UR40, 0x1, UPT ;  /* 0x000000012800788c */ /* 0x000fe2000bf01270 */
[--C-:B------:R-:W-:Y:S01]  /*1580*/  SHF.R.S32.HI R92, RZ, 0x2, R3.reuse ;  /* 0x00000002ff5c7819 */ /* 0x100fe20000011403 */
[----:B------:R-:W-:Y:S01]  /*1590*/  UIADD3 UR5, UR43, -0x1, URZ ;  /* 0xffffffff2b057890 */ /* 0x000fe2000fffe03f */
[----:B------:R-:W-:Y:S01]  /*15a0*/  SHF.R.S32.HI R7, RZ, 0x1f, R3 ;  /* 0x0000001fff077819 */ /* 0x000fe20000011403 */
[----:B------:R-:W-:Y:S01]  /*15b0*/  USEL UR42, UR40, 0x1, UP0 ;  /* 0x00000001282a7887 */ /* 0x000fe20008000000 */
[----:B------:R-:W-:Y:S01]  /*15c0*/  LOP3.LUT R4, R3, 0xfffffffc, RZ, 0xc0, !PT ;  /* 0xfffffffc03047812 */ /* 0x000fe200078ec0ff */
[----:B------:R-:W3:Y:S01]  /*15d0*/  LDC R98, c[0x0][0x658] ;  /* 0x00019600ff627b82 */ /* 0x000ee20000000800 */
[----:B------:R-:W-:Y:S01]  /*15e0*/  LEA.HI R7, R7, R92, RZ, 0x3 ;  /* 0x0000005c07077211 */ /* 0x000fe200078f18ff */
[----:B------:R-:W-:Y:S01]  /*15f0*/  UMOV UR41, 0x400 ;  /* 0x0000040000297882 */ /* 0x000fe20000000000 */
[----:B------:R-:W-:Y:S01]  /*1600*/  SHF.R.S32.HI R3, RZ, 0x5, R8 ;  /* 0x00000005ff037819 */ /* 0x000fe20000011408 */
[----:B------:R-:W-:Y:S01]  /*1610*/  UISETP.NE.AND UP0, UPT, UR5, URZ, UPT ;  /* 0x0000003f0500728c */ /* 0x000fe2000bf05270 */
[----:B------:R-:W-:Y:S01]  /*1620*/  LOP3.LUT R7, R7, 0xfffffff8, RZ, 0xc0, !PT ;  /* 0xfffffff807077812 */ /* 0x000fe200078ec0ff */
[----:B------:R-:W-:Y:S01]  /*1630*/  IMAD.IADD R4, R5, 0x1, -R4 ;  /* 0x0000000105047824 */ /* 0x000fe200078e0a04 */
[----:B------:R-:W-:Y:S01]  /*1640*/  ULDC UR6, c[0x0][0x284] ;  /* 0x0000a10000067ab9 */ /* 0x000fe20000000800 */
[----:B------:R-:W4:Y:S01]  /*1650*/  LDC.64 R96, c[0x0][0x5c8] ;  /* 0x00017200ff607b82 */ /* 0x000f220000000a00 */
[----:B------:R-:W-:Y:S01]  /*1660*/  IMAD.MOV.U32 R5, RZ, RZ, 0x1 ;  /* 0x00000001ff057424 */ /* 0x000fe200078e00ff */
[----:B------:R-:W-:Y:S01]  /*1670*/  LOP3.LUT R104, R23, 0x1, RZ, 0xfc, !PT ;  /* 0x0000000117687812 */ /* 0x000fe200078efcff */
[----:B------:R-:W-:Y:S01]  /*1680*/  IMAD.IADD R92, R92, 0x1, -R7 ;  /* 0x000000015c5c7824 */ /* 0x000fe200078e0a07 */
[----:B------:R-:W-:Y:S01]  /*1690*/  USHF.L.U32 UR45, UR40, 0x1, URZ ;  /* 0x00000001282d7899 */ /* 0x000fe2000800063f */
[----:B------:R-:W-:Y:S01]  /*16a0*/  IMAD.SHL.U32 R94, R4, 0x2, RZ ;  /* 0x00000002045e7824 */ /* 0x000fe200078e00ff */
[----:B------:R-:W-:Y:S01]  /*16b0*/  UIADD3 UR42, -UR42, UR40, URZ ;  /* 0x000000282a2a7290 */ /* 0x000fe2000fffe13f */
[--C-:B------:R-:W-:Y:S01]  /*16c0*/  IMAD R103, R3, -0x10, -R92.reuse ;  /* 0xfffffff003677824 */ /* 0x100fe200078e0a5c */
[----:B------:R-:W0:Y:S01]  /*16d0*/  LDC R99, c[0x0][0x288] ;  /* 0x0000a200ff637b82 */ /* 0x000e220000000800 */
[----:B------:R-:W-:Y:S01]  /*16e0*/  SHF.R.S32.HI R93, RZ, 0x1f, R92 ;  /* 0x0000001fff5d7819 */ /* 0x000fe2000001145c */
[----:B-1----:R-:W-:Y:S01]  /*16f0*/  ULEA UR41, UR4, UR41, 0x18 ;  /* 0x0000002904297291 */ /* 0x002fe2000f8ec03f */
[----:B------:R-:W-:Y:S01]  /*1700*/  SHF.R.S32.HI R95, RZ, 0x1f, R94 ;  /* 0x0000001fff5f7819 */ /* 0x000fe2000001145e */
[----:B------:R-:W-:Y:S01]  /*1710*/  USHF.L.U32 UR4, UR5, 0x3, URZ ;  /* 0x0000000305047899 */ /* 0x000fe2000800063f */
[----:B------:R-:W-:Y:S01]  /*1720*/  VIADD R103, R103, UR6 ;  /* 0x0000000667677c36 */ /* 0x000fe20008000000 */
[----:B------:R-:W-:Y:S01]  /*1730*/  USEL UR5, URZ, 0x1, UP0 ;  /* 0x000000013f057887 */ /* 0x000fe20008000000 */
[----:B------:R-:W-:Y:S01]  /*1740*/  IMAD.WIDE R92, R3, 0x10, R92 ;  /* 0x00000010035c7825 */ /* 0x000fe200078e025c */
[----:B------:R-:W1:Y:S01]  /*1750*/  LDC R101, c[0x0][0x600] ;  /* 0x00018000ff657b82 */ /* 0x000e620000000800 */
[----:B------:R-:W-:-:S02]  /*1760*/  UIADD3 UR46, UR41, 0xa0, URZ ;  /* 0x000000a0292e7890 */ /* 0x000fc4000fffe03f */
[----:B------:R-:W-:Y:S01]  /*1770*/  IMAD.MOV.U32 R3, RZ, RZ, -0x1 ;  /* 0xffffffffff037424 */ /* 0x000fe200078e00ff */
[----:B------:R-:W-:Y:S01]  /*1780*/  ULOP3.LUT UR4, UR4, 0x8, URZ, 0xc0, !UPT ;  /* 0x0000000804047892 */ /* 0x000fe2000f8ec03f */
[----:B------:R-:W-:Y:S01]  /*1790*/  IMAD.U32 R105, RZ, RZ, UR5 ;  /* 0x00000005ff697e24 */ /* 0x000fe2000f8e00ff */
[----:B------:R-:W-:Y:S02]  /*17a0*/  ULEA UR43, UR43, UR46, 0x3 ;  /* 0x0000002e2b2b7291 */ /* 0x000fe4000f8e183f */
[-C--:B---3--:R-:W-:Y:S01]  /*17b0*/  SHF.L.U32 R3, R3, R98.reuse, RZ ;  /* 0x0000006203037219 */ /* 0x088fe200000006ff */
[----:B------:R-:W-:Y:S01]  /*17c0*/  ULOP3.LUT UR47, UR4, 0x8, URZ, 0x3c, !UPT ;  /* 0x00000008042f7892 */ /* 0x000fe2000f8e3c3f */
[C---:B----4-:R-:W-:Y:S01]  /*17d0*/  SHF.L.U64.HI R97, R96.reuse, 0x3, R97 ;  /* 0x0000000360617819 */ /* 0x050fe20000010261 */
[----:B------:R-:W-:Y:S01]  /*17e0*/  IMAD.SHL.U32 R96, R96, 0x8, RZ ;  /* 0x0000000860607824 */ /* 0x000fe200078e00ff */
[----:B------:R-:W-:Y:S01]  /*17f0*/  SHF.L.U32 R98, R5, R98, RZ ;  /* 0x0000006205627219 */ /* 0x000fe200000006ff */
[----:B------:R-:W-:Y:S01]  /*1800*/  ULOP3.LUT UR44, UR4, 0x18, URZ, 0x3c, !UPT ;  /* 0x00000018042c7892 */ /* 0x000fe2000f8e3c3f */
[----:B------:R-:W-:Y:S01]  /*1810*/  LOP3.LUT R102, RZ, R3, RZ, 0x33, !PT ;  /* 0x00000003ff667212 */ /* 0x000fe200078e33ff */
[----:B0-----:R-:W-:-:S02]  /*1820*/  IMAD R99, R4, -0x2, R99 ;  /* 0xfffffffe04637824 */ /* 0x001fc400078e0263 */
[----:B-1----:R-:W-:Y:S01]  /*1830*/  VIADD R101, R101, 0xffffffff ;  /* 0xffffffff65657836 */ /* 0x002fe20000000000 */
[----:B--2---:R-:W-:-:S07]  /*1840*/  SHF.L.U64.HI R100, R10, 0x1, R0 ;  /* 0x000000010a647819 */ /* 0x004fce0000010200 */
.L_x_167:
[----:B------:R-:W-:-:S04]  /*1850*/  SHF.L.U32 R0, R105, 0x1f, RZ ;  /* 0x0000001f69007819 */ /* 0x000fc800000006ff */
[----:B------:R-:W0:Y:S02]  /*1860*/  SYNCS.PHASECHK.TRANS64.TRYWAIT P0, [UR43+-0x8], R0 ;  /* 0xfffff800ff0075a7 */ /* 0x000e24000800016b */
[----:B01-34-:R-:W-:Y:S05]  /*1870*/  @!P0 BRA `(.L_x_20) ;  /* 0x0000006400448947 */ /* 0x01bfea0003800000 */
.L_x_194:
[----:B------:R-:W-:Y:S02]  /*1880*/  ULDC UR4, c[0x0][0x28c] ;  /* 0x0000a30000047ab9 */ /* 0x000fe40000000800 */
[----:B------:R-:W-:-:S13]  /*1890*/  ISETP.LT.AND P0, PT, RZ, UR4, PT ;  /* 0x00000004ff007c0c */ /* 0x000fda000bf01270 */
[----:B------:R-:W-:Y:S05]  /*18a0*/  @P0 BRA `(.L_x_21) ;  /* 0x0000000000400947 */ /* 0x000fea0003800000 */
[----:B0-----:R-:W-:Y:S01]  /*18b0*/  MOV R0, 0x0 ;  /* 0x0000000000007802 */ /* 0x001fe20000000f00 */
[----:B------:R-:W-:Y:S01]  /*18c0*/  ULDC.64 UR4, c[0x4][0x68] ;  /* 0x01001a0000047ab9 */ /* 0x000fe20000000a00 */
[----:B------:R-:W-:Y:S01]  /*18d0*/  ULDC.64 UR6, c[0x4][0x8] ;  /* 0x0100020000067ab9 */ /* 0x000fe20000000a00 */
[----:B------:R-:W-:Y:S01]  /*18e0*/  IMAD.U32 R4, RZ, RZ, UR4 ;  /* 0x00000004ff047e24 */ /* 0x000fe2000f8e00ff */
[----:B------:R0:W1:Y:S01]  /*18f0*/  LDC.64 R14, c[0x4][R0] ;  /* 0x01000000000e7b82 */ /* 0x0000620000000a00 */
[----:B------:R-:W-:Y:S01]  /*1900*/  IMAD.U32 R5, RZ, RZ, UR5 ;  /* 0x00000005ff057e24 */ /* 0x000fe2000f8e00ff */
[----:B------:R-:W-:Y:S01]  /*1910*/  ULDC.64 UR4, c[0x4][0x70] ;  /* 0x01001c0000047ab9 */ /* 0x000fe20000000a00 */
[----:B------:R-:W-:Y:S02]  /*1920*/  IMAD.U32 R10, RZ, RZ, UR6 ;  /* 0x00000006ff0a7e24 */ /* 0x000fe4000f8e00ff */
[----:B------:R-:W-:Y:S02]  /*1930*/  IMAD.U32 R6, RZ, RZ, UR4 ;  /* 0x00000004ff067e24 */ /* 0x000fe4000f8e00ff */
[----:B------:R-:W-:-:S02]  /*1940*/  IMAD.U32 R7, RZ, RZ, UR5 ;  /* 0x00000005ff077e24 */ /* 0x000fc4000f8e00ff */
[----:B------:R-:W-:Y:S02]  /*1950*/  IMAD.U32 R11, RZ, RZ, UR7 ;  /* 0x00000007ff0b7e24 */ /* 0x000fe4000f8e00ff */
[----:B------:R-:W-:Y:S02]  /*1960*/  IMAD.MOV.U32 R8, RZ, RZ, 0x1e1 ;  /* 0x000001e1ff087424 */ /* 0x000fe400078e00ff */
[----:B------:R-:W-:Y:S02]  /*1970*/  IMAD.MOV.U32 R12, RZ, RZ, 0x1 ;  /* 0x00000001ff0c7424 */ /* 0x000fe400078e00ff */
[----:B0-----:R-:W-:-:S07]  /*1980*/  IMAD.MOV.U32 R13, RZ, RZ, RZ ;  /* 0x000000ffff0d7224 */ /* 0x001fce00078e00ff */
[----:B------:R-:W-:-:S07]  /*1990*/  LEPC R20, `(.L_x_21) ;  /* 0x000000001014794e */ /* 0x000fce0000000000 */
[----:B-1---5:R-:W-:Y:S05]  /*19a0*/  CALL.ABS.NOINC R14 ;  /* 0x000000000e007343 */ /* 0x022fea0003c00000 */
.L_x_21:
[----:B------:R-:W-:-:S13]  /*19b0*/  ISETP.NE.AND P0, PT, R104, 0x3, PT ;  /* 0x000000036800780c */ /* 0x000fda0003f05270 */
[----:B------:R-:W-:Y:S05]  /*19c0*/  @!P0 BRA `(.L_x_22) ;  /* 0x0000000000048947 */ /* 0x000fea0003800000 */
[----:B------:R-:W-:Y:S01]  /*19d0*/  BPT.TRAP 0x1 ;  /* 0x000000040000795c */ /* 0x000fe20000300000 */
.L_x_22:
[----:B0-----:R-:W-:Y:S02]  /*19e0*/  IMAD.U32 R3, RZ, RZ, UR38 ;  /* 0x00000026ff037e24 */ /* 0x001fe4000f8e00ff */
[----:B------:R-:W-:-:S03]  /*19f0*/  IMAD.U32 R0, RZ, RZ, UR39 ;  /* 0x00000027ff007e24 */ /* 0x000fc6000f8e00ff */
[----:B------:R-:W-:Y:S02]  /*1a00*/  LEA R3, R3, UR41, 0x3 ;  /* 0x0000002903037c11 */ /* 0x000fe4000f8e18ff */
[----:B------:R-:W-:-:S04]  /*1a10*/  SHF.L.U32 R0, R0, 0x1f, RZ ;  /* 0x0000001f00007819 */ /* 0x000fc800000006ff */
[----:B------:R0:W1:Y:S01]  /*1a20*/  SYNCS.PHASECHK.TRANS64.TRYWAIT P1, [R3+URZ], R0 ;  /* 0x00000000030075a7 */ /* 0x000062000802017f */
[----:B------:R-:W-:Y:S05]  /*1a30*/  @!P0 BRA `(.L_x_23) ;  /* 0x0000000000048947 */ /* 0x000fea0003800000 */
[----:B------:R-:W-:Y:S01]  /*1a40*/  BPT.TRAP 0x1 ;  /* 0x000000040000795c */ /* 0x000fe20000300000 */
.L_x_23:
[----:B------:R-:W-:-:S05]  /*1a50*/  IMAD.U32 R4, RZ, RZ, UR42 ;  /* 0x0000002aff047e24 */ /* 0x000fca000f8e00ff */
[----:B------:R-:W-:Y:S01]  /*1a60*/  ISETP.GE.AND P2, PT, R4, 0x1, PT ;  /* 0x000000010400780c */ /* 0x000fe20003f46270 */
[----:B-1----:R-:W-:-:S12]  /*1a70*/  @P1 BRA `(.L_x_24) ;  /* 0x0000000000081947 */ /* 0x002fd80003800000 */
[----:B------:R-:W1:Y:S02]  /*1a80*/  SYNCS.PHASECHK.TRANS64.TRYWAIT P1, [R3+URZ], R0 ;  /* 0x00000000030075a7 */ /* 0x000e64000802017f */
[----:B-1----:R-:W-:Y:S05]  /*1a90*/  @!P1 BRA `(.L_x_25) ;  /* 0x0000006000d49947 */ /* 0x002fea0003800000 */
.L_x_24:
[----:B------:R-:W-:Y:S05]  /*1aa0*/  WARPSYNC.ALL ;  /* 0x0000000000007948 */ /* 0x000fea0003800000 */
[----:B------:R-:W-:Y:S01]  /*1ab0*/  UIADD3 UR4, UR41, 0x180, URZ ;  /* 0x0000018029047890 */ /* 0x000fe2000fffe03f */
[----:B------:R-:W-:Y:S01]  /*1ac0*/  WARPGROUP.ARRIVE ;  /* 0x00000000000079c5 */ /* 0x000fe20000000000 */
[----:B------:R-:W-:Y:S02]  /*1ad0*/  UIADD3 UR5, UR41, 0x12180, URZ ;  /* 0x0001218029057890 */ /* 0x000fe4000fffe03f */
[----:B------:R-:W-:Y:S02]  /*1ae0*/  USHF.R.U32.HI UR4, URZ, 0x4, UR4 ;  /* 0x000000043f047899 */ /* 0x000fe40008011604 */
[----:B------:R-:W-:-:S02]  /*1af0*/  USHF.R.U32.HI UR5, URZ, 0x4, UR5 ;  /* 0x000000043f057899 */ /* 0x000fc40008011605 */
[----:B------:R-:W-:Y:S02]  /*1b00*/  ULOP3.LUT UR4, UR4, 0x3fff, URZ, 0xc0, !UPT ;  /* 0x00003fff04047892 */ /* 0x000fe4000f8ec03f */
[----:B------:R-:W-:Y:S02]  /*1b10*/  ULOP3.LUT UR5, UR5, 0x3fff, URZ, 0xc0, !UPT ;  /* 0x00003fff05057892 */ /* 0x000fe4000f8ec03f */
[----:B------:R-:W-:Y:S02]  /*1b20*/  ULOP3.LUT UR8, UR4, 0x10000, URZ, 0xfc, !UPT ;  /* 0x0001000004087892 */ /* 0x000fe4000f8efc3f */
[----:B------:R-:W-:Y:S02]  /*1b30*/  ULOP3.LUT UR9, UR5, 0x10000, URZ, 0xfc, !UPT ;  /* 0x0001000005097892 */ /* 0x000fe4000f8efc3f */
[----:B------:R-:W-:Y:S02]  /*1b40*/  ULEA UR10, UR38, UR8, 0x9 ;  /* 0x00000008260a7291 */ /* 0x000fe4000f8e483f */
[----:B------:R-:W-:Y:S01]  /*1b50*/  ULEA UR11, UR38, UR9, 0xa ;  /* 0x00000009260b7291 */ /* 0x000fe2000f8e503f */
[----:B------:R-:W-:Y:S01]  /*1b60*/  UMOV UR5, 0x40000040 ;  /* 0x4000004000057882 */ /* 0x000fe20000000000 */
[----:B------:R-:W-:-:S03]  /*1b70*/  UMOV UR7, 0x40000040 ;  /* 0x4000004000077882 */ /* 0x000fc60000000000 */
[----:B------:R-:W-:Y:S02]  /*1b80*/  UMOV UR4, UR10 ;  /* 0x0000000a00047c82 */ /* 0x000fe40008000000 */
[----:B------:R-:W-:Y:S02]  /*1b90*/  UMOV UR6, UR11 ;  /* 0x0000000b00067c82 */ /* 0x000fe40008000000 */
[----:B------:R-:W-:Y:S01]  /*1ba0*/  HGMMA.64x128x16.F32.BF16 R24, gdesc[UR4], RZ, !UPT, gsb0 ;  /* 0x01e00000041879f0 */ /* 0x000fe2000c0018ff */
[----:B------:R-:W-:Y:S02]  /*1bb0*/  UIADD3 UR4, UR10, 0x2, URZ ;  /* 0x000000020a047890 */ /* 0x000fe4000fffe03f */
[----:B------:R-:W-:Y:S01]  /*1bc0*/  UIADD3 UR6, UR11, 0x2, URZ ;  /* 0x000000020b067890 */ /* 0x000fe2000fffe03f */
[----:B------:R-:W-:Y:S01]  /*1bd0*/  UMOV UR5, 0x40000040 ;  /* 0x4000004000057882 */ /* 0x000fe20000000000 */
[----:B------:R-:W-:Y:S01]  /*1be0*/  UMOV UR7, 0x40000040 ;  /* 0x4000004000077882 */ /* 0x000fe20000000000 */
[----:B------:R-:W-:-:S02]  /*1bf0*/  WARPGROUP.DEPBAR.LE gsb0, 0x0 ;  /* 0x00008000000079c5 */ /* 0x000fc40000010000 */
[----:B------:R-:W-:-:S06]  /*1c00*/  WARPGROUP.ARRIVE ;  /* 0x00000000000079c5 */ /* 0x000fcc0000000000 */
[----:B------:R-:W-:Y:S01]  /*1c10*/  HGMMA.64x128x16.F32.BF16 R24, gdesc[UR4], R24, gsb0 ;  /* 0x01e00000041879f0 */ /* 0x000fe20008001818 */
[----:B------:R-:W-:Y:S02]  /*1c20*/  UIADD3 UR4, UR10, 0x4, URZ ;  /* 0x000000040a047890 */ /* 0x000fe4000fffe03f */
[----:B------:R-:W-:Y:S01]  /*1c30*/  UIADD3 UR6, UR11, 0x4, URZ ;  /* 0x000000040b067890 */ /* 0x000fe2000fffe03f */
[----:B------:R-:W-:Y:S01]  /*1c40*/  UMOV UR5, 0x40000040 ;  /* 0x4000004000057882 */ /* 0x000fe20000000000 */
[----:B------:R-:W-:Y:S01]  /*1c50*/  UMOV UR7, 0x40000040 ;  /* 0x4000004000077882 */ /* 0x000fe20000000000 */
[----:B------:R-:W-:Y:S02]  /*1c60*/  WARPGROUP.DEPBAR.LE gsb0, 0x0 ;  /* 0x00008000000079c5 */ /* 0x000fe40000010000 */
        /* <DEDUP_REMOVED lines=8> */
[----:B------:R-:W-:Y:S03]  /*1cf0*/  HGMMA.64x128x16.F32.BF16 R24, gdesc[UR4], R24, gsb0 ;  /* 0x01e00000041879f0 */ /* 0x000fe60008001818 */
[----:B------:R-:W-:Y:S02]  /*1d00*/  WARPGROUP.DEPBAR.LE gsb0, 0x0 ;  /* 0x00008000000079c5 */ /* 0x000fe40000010000 */
[----:B------:R-:W-:Y:S05]  /*1d10*/  @!P2 BRA `(.L_x_26) ;  /* 0x000000040014a947 */ /* 0x000fea0003800000 */
[----:B------:R-:W-:Y:S01]  /*1d20*/  UIADD3 UR4, UR38, 0x1, URZ ;  /* 0x0000000126047890 */ /* 0x000fe2000fffe03f */
[----:B01----:R-:W-:Y:S02]  /*1d30*/  IMAD.U32 R0, RZ, RZ, UR42 ;  /* 0x0000002aff007e24 */ /* 0x003fe4000f8e00ff */
[----:B------:R-:W-:Y:S01]  /*1d40*/  IMAD.U32 R3, RZ, RZ, UR38 ;  /* 0x00000026ff037e24 */ /* 0x000fe2000f8e00ff */
[----:B------:R-:W-:-:S04]  /*1d50*/  UISETP.NE.AND UP0, UPT, UR4, 0x9, UPT ;  /* 0x000000090400788c */ /* 0x000fc8000bf05270 */
[----:B------:R-:W-:Y:S02]  /*1d60*/  USEL UR5, URZ, 0x1, UP0 ;  /* 0x000000013f057887 */ /* 0x000fe40008000000 */
[----:B------:R-:W-:Y:S02]  /*1d70*/  USEL UR10, UR4, URZ, UP0 ;  /* 0x0000003f040a7287 */ /* 0x000fe40008000000 */
[----:B------:R-:W-:-:S06]  /*1d80*/  ULOP3.LUT UR5, UR39, UR5, URZ, 0x3c, !UPT ;  /* 0x0000000527057292 */ /* 0x000fcc000f8e3c3f */
[----:B------:R-:W-:-:S07]  /*1d90*/  IMAD.U32 R6, RZ, RZ, UR5 ;  /* 0x00000005ff067e24 */ /* 0x000fce000f8e00ff */
.L_x_33:
[----:B------:R-:W-:Y:S05]  /*1da0*/  @!P0 BRA `(.L_x_27) ;  /* 0x0000000000048947 */ /* 0x000fea0003800000 */
[----:B------:R-:W-:Y:S01]  /*1db0*/  BPT.TRAP 0x1 ;  /* 0x000000040000795c */ /* 0x000fe20000300000 */
.L_x_27:
[----:B------:R-:W-:Y:S01]  /*1dc0*/  ULEA UR4, UR10, UR41, 0x3 ;  /* 0x000000290a047291 */ /* 0x000fe2000f8e183f */
[----:B------:R-:W-:-:S08]  /*1dd0*/  SHF.L.U32 R4, R6, 0x1f, RZ ;  /* 0x0000001f06047819 */ /* 0x000fd000000006ff */
[----:B------:R0:W1:Y:S01]  /*1de0*/  SYNCS.PHASECHK.TRANS64.TRYWAIT P1, [UR4], R4 ;  /* 0x00000004ff0075a7 */ /* 0x0000620008020144 */
[----:B------:R-:W-:Y:S05]  /*1df0*/  @!P0 BRA `(.L_x_28) ;  /* 0x0000000000048947 */ /* 0x000fea0003800000 */
[----:B------:R-:W-:Y:S01]  /*1e00*/  BPT.TRAP 0x1 ;  /* 0x000000040000795c */ /* 0x000fe20000300000 */
.L_x_28:
[----:B-1----:R-:W-:Y:S05]  /*1e10*/  @P1 BRA `(.L_x_29) ;  /* 0x0000000000081947 */ /* 0x002fea0003800000 */
[----:B------:R-:W1:Y:S02]  /*1e20*/  SYNCS.PHASECHK.TRANS64.TRYWAIT P1, [UR4], R4 ;  /* 0x00000004ff0075a7 */ /* 0x000e640008020144 */
[----:B-1----:R-:W-:Y:S05]  /*1e30*/  @!P1 BRA `(.L_x_30) ;  /* 0x0000006000009947 */ /* 0x002fea0003800000 */
.L_x_29:
[----:B------:R-:W-:Y:S01]  /*1e40*/  ULEA UR11, UR10, UR8, 0x9 ;  /* 0x000000080a0b7291 */ /* 0x000fe2000f8e483f */
[----:B------:R-:W-:Y:S01]  /*1e50*/  WARPGROUP.ARRIVE ;  /* 0x00000000000079c5 */ /* 0x000fe20000000000 */
[----:B------:R-:W-:Y:S01]  /*1e60*/  ULEA UR12, UR10, UR9, 0xa ;  /* 0x000000090a0c7291 */ /* 0x000fe2000f8e503f */
[----:B------:R-:W-:Y:S01]  /*1e70*/  UMOV UR5, 0x40000040 ;  /* 0x4000004000057882 */ /* 0x000fe20000000000 */
[----:B------:R-:W-:-:S03]  /*1e80*/  UMOV UR7, 0x40000040 ;  /* 0x4000004000077882 */ /* 0x000fc60000000000 */
[----:B------:R-:W-:Y:S02]  /*1e90*/  UMOV UR4, UR11 ;  /* 0x0000000b00047c82 */ /* 0x000fe40008000000 */
[----:B------:R-:W-:Y:S02]  /*1ea0*/  UMOV UR6, UR12 ;  /* 0x0000000c00067c82 */ /* 0x000fe40008000000 */
[----:B------:R-:W-:Y:S01]  /*1eb0*/  HGMMA.64x128x16.F32.BF16 R24, gdesc[UR4], R24, gsb0 ;  /* 0x01e00000041879f0 */ /* 0x000fe20008001818 */
        /* <DEDUP_REMOVED lines=23> */
[----:B------:R-:W-:Y:S01]  /*2030*/  BPT.TRAP 0x1 ;  /* 0x000000040000795c */ /* 0x000fe20000300000 */
.L_x_31:
[----:B------:R-:W-:-:S13]  /*2040*/  ISETP.NE.AND P1, PT, R89, RZ, PT ;  /* 0x000000ff5900720c */ /* 0x000fda0003f25270 */
[----:B01----:R-:W-:-:S05]  /*2050*/  @P1 LEA R4, R3, UR41, 0x3 ;  /* 0x0000002903041c11 */ /* 0x003fca000f8e18ff */
[----:B------:R-:W-:-:S05]  /*2060*/  @P1 VIADD R5, R4, 0x48 ;  /* 0x0000004804051836 */ /* 0x000fca0000000000 */
[----:B------:R-:W-:-:S04]  /*2070*/  @P1 PRMT R5, R88, 0x654, R5 ;  /* 0x0000065458051816 */ /* 0x000fc80000000005 */
[----:B------:R0:W-:Y:S01]  /*2080*/  @P1 SYNCS.ARRIVE.TRANS64.RED.A1T0 RZ, [R5+URZ], RZ ;  /* 0x000000ff05ff19a7 */ /* 0x0001e2000810043f */
[----:B------:R-:W-:-:S13]  /*2090*/  ISETP.GT.U32.AND P1, PT, R23, 0x1, PT ;  /* 0x000000011700780c */ /* 0x000fda0003f24070 */
[----:B0-----:R-:W-:Y:S05]  /*20a0*/  @P1 BRA `(.L_x_32) ;  /* 0x0000000000041947 */ /* 0x001fea0003800000 */
[----:B------:R-:W-:Y:S01]  /*20b0*/  BPT.TRAP 0x1 ;  /* 0x000000040000795c */ /* 0x000fe20000300000 */
.L_x_32:
[----:B------:R-:W-:Y:S01]  /*20c0*/  UIADD3 UR10, UR10, 0x1, URZ ;  /* 0x000000010a0a7890 */ /* 0x000fe2000fffe03f */
[C---:B------:R-:W-:Y:S01]  /*20d0*/  ISETP.GT.AND P2, PT, R0.reuse, 0x1, PT ;  /* 0x000000010000780c */ /* 0x040fe20003f44270 */
[----:B------:R-:W-:Y:S02]  /*20e0*/  VIADD R3, R3, 0x1 ;  /* 0x0000000103037836 */ /* 0x000fe40000000000 */
[----:B------:R-:W-:Y:S01]  /*20f0*/  UISETP.NE.AND UP0, UPT, UR10, 0x9, UPT ;  /* 0x000000090a00788c */ /* 0x000fe2000bf05270 */
[----:B------:R-:W-:Y:S02]  /*2100*/  VIADD R0, R0, 0xffffffff ;  /* 0xffffffff00007836 */ /* 0x000fe40000000000 */
[C---:B------:R-:W-:Y:S01]  /*2110*/  ISETP.NE.AND P1, PT, R3.reuse, 0x9, PT ;  /* 0x000000090300780c */ /* 0x040fe20003f25270 */
[----:B------:R-:W-:Y:S02]  /*2120*/  USEL UR4, URZ, 0x1, UP0 ;  /* 0x000000013f047887 */ /* 0x000fe40008000000 */
[----:B------:R-:W-:Y:S01]  /*2130*/  USEL UR10, UR10, URZ, UP0 ;  /* 0x0000003f0a0a7287 */ /* 0x000fe20008000000 */
[----:B------:R-:W-:-:S03]  /*2140*/  SEL R3, R3, RZ, P1 ;  /* 0x000000ff03037207 */ /* 0x000fc60000800000 */
[----:B------:R-:W-:Y:S01]  /*2150*/  LOP3.LUT R6, R6, UR4, RZ, 0x3c, !PT ;  /* 0x0000000406067c12 */ /* 0x000fe2000f8e3cff */
[----:B------:R-:W-:Y:S07]  /*2160*/  @P2 BRA `(.L_x_33) ;  /* 0xfffffffc000c2947 */ /* 0x000fee000383ffff */
.L_x_26:
[----:B01----:R-:W0:Y:S01]  /*2170*/  LDC R0, c[0x0][0x28c] ;  /* 0x0000a300ff007b82 */ /* 0x003e220000000800 */
[----:B------:R-:W-:-:S04]  /*2180*/  IMAD.U32 R3, RZ, RZ, UR47 ;  /* 0x0000002fff037e24 */ /* 0x000fc8000f8e00ff */
[----:B------:R1:W-:Y:S01]  /*2190*/  SYNCS.ARRIVE.TRANS64.A1T0 RZ, [R3+UR46], RZ ;  /* 0x000000ff03ff79a7 */ /* 0x0003e2000810002e */
[----:B0-----:R-:W-:-:S13]  /*21a0*/  ISETP.GE.AND P1, PT, R0, 0x1, PT ;  /* 0x000000010000780c */ /* 0x001fda0003f26270 */
[----:B-1----:R-:W-:Y:S05]  /*21b0*/  @!P1 BRA `(.L_x_34) ;  /* 0x0000000000449947 */ /* 0x002fea0003800000 */
[----:B------:R-:W-:Y:S05]  /*21c0*/  @!P0 BRA `(.L_x_35) ;  /* 0x0000000000048947 */ /* 0x000fea0003800000 */
[----:B------:R-:W-:Y:S01]  /*21d0*/  BPT.TRAP 0x1 ;  /* 0x000000040000795c */ /* 0x000fe20000300000 */
.L_x_35:
[----:B------:R-:W-:-:S13]  /*21e0*/  ISETP.NE.AND P0, PT, R89, RZ, PT ;  /* 0x000000ff5900720c */ /* 0x000fda0003f05270 */
[----:B------:R-:W-:-:S05]  /*21f0*/  VOTEU.ANY UP0, P0 ;  /* 0x00000000003f7886 */ /* 0x000fca0000000100 */
[----:B------:R-:W-:-:S06]  /*2200*/  @UP0 UIADD3 UR4, UR38, UR42, URZ ;  /* 0x0000002a26040290 */ /* 0x000fcc000fffe03f */
[----:B------:R-:W-:Y:S02]  /*2210*/  IMAD.U32 R4, RZ, RZ, UR4 ;  /* 0x00000004ff047e24 */ /* 0x000fe4000f8e00ff */
[----:B------:R-:W-:Y:S02]  /*2220*/  IMAD.U32 R3, RZ, RZ, UR4 ;  /* 0x00000004ff037e24 */ /* 0x000fe4000f8e00ff */
[----:B------:R-:W-:-:S05]  /*2230*/  @P0 IMAD.WIDE.U32 R4, R4, 0x38e38e39, RZ ;  /* 0x38e38e3904040825 */ /* 0x000fca00078e00ff */
[----:B------:R-:W-:-:S05]  /*2240*/  @P0 SHF.R.U32.HI R0, RZ, 0x1, R5 ;  /* 0x00000001ff000819 */ /* 0x000fca0000011605 */
[----:B------:R-:W-:-:S05]  /*2250*/  @P0 IMAD R0, R0, -0x9, R3 ;  /* 0xfffffff700000824 */ /* 0x000fca00078e0203 */
[----:B------:R-:W-:-:S05]  /*2260*/  @P0 LEA R0, R0, UR41, 0x3 ;  /* 0x0000002900000c11 */ /* 0x000fca000f8e18ff */
[----:B------:R-:W-:-:S05]  /*2270*/  @P0 VIADD R3, R0, 0x48 ;  /* 0x0000004800030836 */ /* 0x000fca0000000000 */
[----:B------:R-:W-:-:S04]  /*2280*/  @P0 PRMT R3, R88, 0x654, R3 ;  /* 0x0000065458030816 */ /* 0x000fc80000000003 */
[----:B------:R0:W-:Y:S01]  /*2290*/  @P0 SYNCS.ARRIVE.TRANS64.RED.A1T0 RZ, [R3+URZ], RZ ;  /* 0x000000ff03ff09a7 */ /* 0x0001e2000810043f */
[----:B------:R-:W-:-:S13]  /*22a0*/  ISETP.GT.U32.AND P0, PT, R23, 0x1, PT ;  /* 0x000000011700780c */ /* 0x000fda0003f04070 */
[----:B0-----:R-:W-:Y:S05]  /*22b0*/  @P0 BRA `(.L_x_34) ;  /* 0x0000000000040947 */ /* 0x001fea0003800000 */
[----:B------:R-:W-:Y:S01]  /*22c0*/  BPT.TRAP 0x1 ;  /* 0x000000040000795c */ /* 0x000fe20000300000 */
.L_x_34:
[----:B------:R-:W-:Y:S01]  /*22d0*/  SHF.L.U32 R0, R105, 0x1f, RZ ;  /* 0x0000001f69007819 */ /* 0x000fe200000006ff */
[----:B------:R-:W-:Y:S01]  /*22e0*/  UIADD3 UR38, UR38, UR45, URZ ;  /* 0x0000002d26267290 */ /* 0x000fe2000fffe03f */
[----:B------:R-:W-:Y:S01]  /*22f0*/  SHF.R.S32.HI R9, RZ, 0x1f, R19 ;  /* 0x0000001fff097819 */ /* 0x000fe20000011413 */
[----:B------:R-:W-:Y:S01]  /*2300*/  UISETP.GE.U32.AND UP1, UPT, UR45, 0x9, UPT ;  /* 0x000000092d00788c */ /* 0x000fe2000bf26070 */
[----:B------:R-:W0:Y:S01]  /*2310*/  SYNCS.PHASECHK.TRANS64.TRYWAIT P0, [UR43+0x8], R0 ;  /* 0x00000800ff0075a7 */ /* 0x000e22000800016b */
[----:B------:R-:W-:-:S04]  /*2320*/  UISETP.GT.U32.AND UP0, UPT, UR38, 0x8, UPT ;  /* 0x000000082600788c */ /* 0x000fc8000bf04070 */
[----:B------:R-:W-:-:S04]  /*2330*/  UISETP.LT.U32.AND UP0, UPT, UR45, 0x9, UP0 ;  /* 0x000000092d00788c */ /* 0x000fc80008701070 */
[----:B------:R-:W-:Y:S02]  /*2340*/  USEL UR6, URZ, 0x1, !UP0 ;  /* 0x000000013f067887 */ /* 0x000fe4000c000000 */
[----:B------:R-:W-:Y:S02]  /*2350*/  @UP1 UIMAD.WIDE.U32 UR4, UR38, 0x38e38e39, URZ ;  /* 0x38e38e39260418a5 */ /* 0x000fe4000f8e003f */
[----:B------:R-:W-:Y:S02]  /*2360*/  ULOP3.LUT UR39, UR39, UR6, URZ, 0x3c, !UPT ;  /* 0x0000000627277292 */ /* 0x000fe4000f8e3c3f */
[----:B------:R-:W-:-:S04]  /*2370*/  @UP1 USHF.R.U32.HI UR4, URZ, 0x1, UR5 ;  /* 0x000000013f041899 */ /* 0x000fc80008011605 */
[----:B------:R-:W-:Y:S01]  /*2380*/  @UP1 ULOP3.LUT UR39, UR39, 0x1, UR4, 0x78, !UPT ;  /* 0x0000000127271892 */ /* 0x000fe2000f8e7804 */
[----:B0-----:R-:W-:Y:S11]  /*2390*/  @!P0 BRA `(.L_x_36) ;  /* 0x0000005800c08947 */ /* 0x001ff60003800000 */
.L_x_195:
[----:B------:R-:W-:Y:S01]  /*23a0*/  ULDC.64 UR4, c[0x0][0x5d0] ;  /* 0x0001740000047ab9 */ /* 0x000fe20000000a00 */
[----:B------:R-:W-:Y:S01]  /*23b0*/  ULDC UR6, c[0x0][0x284] ;  /* 0x0000a10000067ab9 */ /* 0x000fe20000000800 */
[----:B0-----:R-:W-:Y:S02]  /*23c0*/  IMAD R0, R9, UR4, RZ ;  /* 0x0000000409007c24 */ /* 0x001fe4000f8e02ff */
[----:B------:R-:W-:Y:S02]  /*23d0*/  IMAD.SHL.U32 R12, R18, 0x80, RZ ;  /* 0x00000080120c7824 */ /* 0x000fe400078e00ff */
[C---:B------:R-:W-:Y:S02]  /*23e0*/  IMAD R3, R19.reuse, UR5, R0 ;  /* 0x0000000513037c24 */ /* 0x040fe4000f8e0200 */
[----:B------:R-:W-:Y:S01]  /*23f0*/  IMAD.SHL.U32 R0, R22, 0x40, RZ ;  /* 0x0000004016007824 */ /* 0x000fe200078e00ff */
[----:B------:R-:W-:Y:S01]  /*2400*/  SHF.R.S32.HI R13, RZ, 0x1f, R12 ;  /* 0x0000001fff0d7819 */ /* 0x000fe2000001140c */
[----:B------:R-:W-:Y:S01]  /*2410*/  IMAD.WIDE.U32 R4, R19, UR4, R94 ;  /* 0x0000000413047c25 */ /* 0x000fe2000f8e005e */
[----:B------:R-:W-:-:S02]  /*2420*/  ULDC.64 UR4, c[0x0][0x5c8] ;  /* 0x0001720000047ab9 */ /* 0x000fc40000000a00 */
[----:B------:R-:W-:Y:S01]  /*2430*/  ISETP.GE.AND P0, PT, R0, UR6, PT ;  /* 0x0000000600007c0c */ /* 0x000fe2000bf06270 */
[----:B------:R-:W-:Y:S01]  /*2440*/  ULDC UR6, c[0x0][0x288] ;  /* 0x0000a20000067ab9 */ /* 0x000fe20000000800 */
[----:B------:R-:W-:Y:S01]  /*2450*/  IADD3 R4, P1, R12, R4, RZ ;  /* 0x000000040c047210 */ /* 0x000fe20007f3e0ff */
[----:B------:R-:W-:Y:S01]  /*2460*/  IMAD.WIDE R20, R22, 0x40, R92 ;  /* 0x0000004016147825 */ /* 0x000fe200078e025c */
[----:B------:R-:W-:Y:S02]  /*2470*/  ISETP.GE.OR P0, PT, R12, UR6, P0 ;  /* 0x000000060c007c0c */ /* 0x000fe40008706670 */
[----:B------:R-:W-:Y:S01]  /*2480*/  IADD3.X R5, R13, R5, R3, P1, !PT ;  /* 0x000000050d057210 */ /* 0x000fe20000ffe403 */
[----:B------:R-:W-:-:S04]  /*2490*/  IMAD R7, R21, UR4, RZ ;  /* 0x0000000415077c24 */ /* 0x000fc8000f8e02ff */
[C---:B------:R-:W-:Y:S02]  /*24a0*/  IMAD R7, R20.reuse, UR5, R7 ;  /* 0x0000000514077c24 */ /* 0x040fe4000f8e0207 */
[----:B------:R-:W-:-:S04]  /*24b0*/  IMAD.WIDE.U32 R106, R20, UR4, R4 ;  /* 0x00000004146a7c25 */ /* 0x000fc8000f8e0004 */
[----:B------:R-:W-:Y:S05]  /*24c0*/  @P0 BRA `(.L_x_37) ;  /* 0x0000003c00dc0947 */ /* 0x000fea0003800000 */
[----:B-----5:R-:W-:Y:S01]  /*24d0*/  FSETP.NEU.AND P0, PT, R91, RZ, PT ;  /* 0x000000ff5b00720b */ /* 0x020fe20003f0d000 */
[----:B------:R-:W-:Y:S01]  /*24e0*/  IMAD.IADD R3, R99, 0x1, -R12 ;  /* 0x0000000163037824 */ /* 0x000fe200078e0a0c */
[----:B------:R-:W-:Y:S01]  /*24f0*/  BSSY B0, `(.L_x_37) ;  /* 0x00003f4000007945 */ /* 0x000fe20003800000 */
[----:B------:R-:W-:Y:S02]  /*2500*/  IMAD.IADD R0, R103, 0x1, -R0 ;  /* 0x0000000167007824 */ /* 0x000fe400078e0a00 */
[----:B------:R-:W-:Y:S01]  /*2510*/  IMAD.IADD R115, R107, 0x1, R7 ;  /* 0x000000016b737824 */ /* 0x000fe200078e0207 */
[----:B------:R-:W-:-:S04]  /*2520*/  ISETP.GT.AND P2, PT, R3, RZ, PT ;  /* 0x000000ff0300720c */ /* 0x000fc80003f44270 */
[----:B------:R-:W-:-:S03]  /*2530*/  ISETP.GT.AND P1, PT, R0, RZ, P2 ;  /* 0x000000ff0000720c */ /* 0x000fc60001724270 */
[----:B------:R-:W-:Y:S10]  /*2540*/  @!P0 BRA `(.L_x_38) ;  /* 0x0000002c00208947 */ /* 0x000ff40003800000 */
[----:B------:R-:W0:Y:S01]  /*2550*/  LDC.64 R108, c[0x0][0x5b8] ;  /* 0x00016e00ff6c7b82 */ /* 0x000e220000000a00 */
[----:B------:R-:W-:-:S07]  /*2560*/  ULDC.64 UR4, c[0x0][0x5c0] ;  /* 0x0001700000047ab9 */ /* 0x000fce0000000a00 */
[----:B------:R-:W1:Y:S08]  /*2570*/  LDC.64 R110, c[0x0][0x5b0] ;  /* 0x00016c00ff6e7b82 */ /* 0x000e700000000a00 */
[----:B------:R-:W2:Y:S01]  /*2580*/  LDC.64 R112, c[0x0][0x5a8] ;  /* 0x00016a00ff707b82 */ /* 0x000ea20000000a00 */
[-C--:B0-----:R-:W-:Y:S02]  /*2590*/  IMAD R6, R9, R108.reuse, RZ ;  /* 0x0000006c09067224 */ /* 0x081fe400078e02ff */
[----:B------:R-:W-:-:S04]  /*25a0*/  IMAD.WIDE.U32 R4, R19, R108, R94 ;  /* 0x0000006c13047225 */ /* 0x000fc800078e005e */
[----:B------:R-:W-:Y:S01]  /*25b0*/  IMAD R107, R19, R109, R6 ;  /* 0x0000006d136b7224 */ /* 0x000fe200078e0206 */
[----:B------:R-:W-:Y:S01]  /*25c0*/  IADD3 R6, P0, R12, R4, RZ ;  /* 0x000000040c067210 */ /* 0x000fe20007f1e0ff */
[----:B-1----:R-:W-:-:S03]  /*25d0*/  IMAD R4, R21, R110, RZ ;  /* 0x0000006e15047224 */ /* 0x002fc600078e02ff */
[----:B------:R-:W-:Y:S01]  /*25e0*/  IADD3.X R7, R13, R5, R107, P0, !PT ;  /* 0x000000050d077210 */ /* 0x000fe200007fe46b */
[C---:B------:R-:W-:Y:S02]  /*25f0*/  IMAD R109, R20.reuse, R111, R4 ;  /* 0x0000006f146d7224 */ /* 0x040fe400078e0204 */
[----:B------:R-:W-:-:S04]  /*2600*/  IMAD.WIDE.U32 R4, R20, R110, R6 ;  /* 0x0000006e14047225 */ /* 0x000fc800078e0006 */
[----:B------:R-:W-:Y:S01]  /*2610*/  IMAD.IADD R5, R5, 0x1, R109 ;  /* 0x0000000105057824 */ /* 0x000fe200078e026d */
[----:B--2---:R-:W-:-:S04]  /*2620*/  LEA R10, P0, R4, R112, 0x1 ;  /* 0x00000070040a7211 */ /* 0x004fc800078008ff */
[----:B------:R-:W-:-:S05]  /*2630*/  LEA.HI.X R11, R4, R113, R5, 0x1, P0 ;  /* 0x00000071040b7211 */ /* 0x000fca00000f0c05 */
[----:B------:R-:W2:Y:S01]  /*2640*/  @P1 LDG.E.LTC128B.U16 R18, desc[UR36][R10.64] ;  /* 0x000000240a121981 */ /* 0x000ea2000c1e1520 */
[----:B------:R-:W-:Y:S01]  /*2650*/  IMAD.WIDE.U32 R4, R20, R110, R12 ;  /* 0x0000006e14047225 */ /* 0x000fe200078e000c */
[----:B------:R-:W-:Y:S02]  /*2660*/  BSSY B1, `(.L_x_39) ;  /* 0x0000015000017945 */ /* 0x000fe40003800000 */
[----:B------:R-:W-:-:S04]  /*2670*/  IADD3 R14, P0, R94, R4, RZ ;  /* 0x000000045e0e7210 */ /* 0x000fc80007f1e0ff */
[----:B------:R-:W-:Y:S02]  /*2680*/  IADD3.X R15, R95, R109, R5, P0, !PT ;  /* 0x0000006d5f0f7210 */ /* 0x000fe400007fe405 */
[----:B------:R-:W-:Y:S01]  /*2690*/  LEA R8, P0, R106, UR4, 0x1 ;  /* 0x000000046a087c11 */ /* 0x000fe2000f8008ff */
[----:B------:R-:W-:-:S03]  /*26a0*/  IMAD.WIDE.U32 R14, R19, R108, R14 ;  /* 0x0000006c130e7225 */ /* 0x000fc600078e000e */
[----:B------:R-:W-:Y:S02]  /*26b0*/  LEA.HI.X R9, R106, UR5, R115, 0x1, P0 ;  /* 0x000000056a097c11 */ /* 0x000fe400080f0c73 */
[----:B------:R-:W-:-:S04]  /*26c0*/  ISETP.GT.AND P0, PT, R3, 0x1, PT ;  /* 0x000000010300780c */ /* 0x000fc80003f04270 */
[----:B------:R-:W-:Y:S01]  /*26d0*/  ISETP.GT.AND P3, PT, R0, RZ, P0 ;  /* 0x000000ff0000720c */ /* 0x000fe20000764270 */
[----:B--2---:R-:W-:-:S04]  /*26e0*/  IMAD.U32 R4, R18, 0x10000, RZ ;  /* 0x0001000012047824 */ /* 0x004fc800078e00ff */
[----:B------:R-:W-:Y:S01]  /*26f0*/  FMUL R5, R4, R91 ;  /* 0x0000005b04057220 */ /* 0x000fe20000400000 */
[----:B------:R-:W-:-:S03]  /*2700*/  LEA R4, P4, R14, R112, 0x1 ;  /* 0x000000700e047211 */ /* 0x000fc600078808ff */
[----:B------:R-:W-:-:S05]  /*2710*/  FFMA R5, R24, R90, R5 ;  /* 0x0000005a18057223 */ /* 0x000fca0000000005 */
[----:B------:R-:W-:Y:S01]  /*2720*/  F2FP.BF16.F32.PACK_AB R10, RZ, R5 ;  /* 0x00000005ff0a723e */ /* 0x000fe200000010ff */
[----:B------:R-:W-:-:S03]  /*2730*/  IMAD.IADD R5, R107, 0x1, R15 ;  /* 0x000000016b057824 */ /* 0x000fc600078e020f */
[----:B------:R-:W-:Y:S01]  /*2740*/  PRMT R11, R10, 0x7610, R11 ;  /* 0x000076100a0b7816 */ /* 0x000fe2000000000b */
[----:B------:R-:W-:Y:S01]  /*2750*/  IMAD.SHL.U32 R10, R110, 0x8, RZ ;  /* 0x000000086e0a7824 */ /* 0x000fe200078e00ff */
[----:B------:R-:W-:-:S03]  /*2760*/  LEA.HI.X R5, R14, R113, R5, 0x1, P4 ;  /* 0x000000710e057211 */ /* 0x000fc600020f0c05 */
[----:B------:R0:W-:Y:S02]  /*2770*/  @P1 STG.E.U16 desc[UR36][R8.64], R11 ;  /* 0x0000000b08001986 */ /* 0x0001e4000c101524 */
[----:B0-----:R-:W-:Y:S01]  /*2780*/  SHF.L.U64.HI R11, R110, 0x3, R111 ;  /* 0x000000036e0b7819 */ /* 0x001fe2000001026f */
[----:B------:R-:W-:Y:S06]  /*2790*/  @!P3 BRA `(.L_x_40) ;  /* 0x000000000004b947 */ /* 0x000fec0003800000 */
[----:B------:R0:W5:Y:S02]  /*27a0*/  LDG.E.LTC128B.U16 R18, desc[UR36][R4.64+0x2] ;  /* 0x0000022404127981 */ /* 0x000164000c1e1520 */
.L_x_40:
[----:B------:R-:W-:Y:S05]  /*27b0*/  BSYNC B1 ;  /* 0x0000000000017941 */ /* 0x000fea0003800000 */
.L_x_39:
[----:B------:R-:W-:Y:S01]  /*27c0*/  IMAD.WIDE.U32 R10, R20, R110, R10 ;  /* 0x0000006e140a7225 */ /* 0x000fe200078e000a */
[----:B------:R-:W-:-:S03]  /*27d0*/  ISETP.GT.AND P2, PT, R0, 0x8, P2 ;  /* 0x000000080000780c */ /* 0x000fc60001744270 */
[----:B-----5:R-:W-:Y:S01]  /*27e0*/  IMAD.U32 R14, R18, 0x10000, RZ ;  /* 0x00010000120e7824 */ /* 0x020fe200078e00ff */
[----:B------:R-:W-:Y:S01]  /*27f0*/  IADD3 R6, P1, R6, R10, RZ ;  /* 0x0000000a06067210 */ /* 0x000fe20007f3e0ff */
[----:B------:R-:W-:Y:S02]  /*2800*/  IMAD.IADD R109, R109, 0x1, R11 ;  /* 0x000000016d6d7824 */ /* 0x000fe400078e020b */
[----:B------:R-:W-:Y:S02]  /*2810*/  FMUL R14, R14, R91 ;  /* 0x0000005b0e0e7220 */ /* 0x000fe40000400000 */
[----:B------:R-:W-:Y:S02]  /*2820*/  IMAD.X R7, R109, 0x1, R7, P1 ;  /* 0x000000016d077824 */ /* 0x000fe400008e0607 */
[----:B------:R-:W-:Y:S01]  /*2830*/  FFMA R25, R25, R90, R14 ;  /* 0x0000005a19197223 */ /* 0x000fe2000000000e */
[----:B------:R-:W-:-:S04]  /*2840*/  LEA R14, P1, R6, R112, 0x1 ;  /* 0x00000070060e7211 */ /* 0x000fc800078208ff */
[----:B------:R-:W-:Y:S01]  /*2850*/  LEA.HI.X R15, R6, R113, R7, 0x1, P1 ;  /* 0x00000071060f7211 */ /* 0x000fe200008f0c07 */
[----:B------:R-:W-:Y:S01]  /*2860*/  @P3 IMAD.MOV.U32 R6, RZ, RZ, R8 ;  /* 0x000000ffff063224 */ /* 0x000fe200078e0008 */
[----:B------:R-:W-:Y:S01]  /*2870*/  F2FP.BF16.F32.PACK_AB R25, RZ, R25 ;  /* 0x00000019ff19723e */ /* 0x000fe200000010ff */
[----:B------:R-:W-:-:S05]  /*2880*/  @P3 IMAD.MOV.U32 R7, RZ, RZ, R9 ;  /* 0x000000ffff073224 */ /* 0x000fca00078e0009 */
[----:B------:R1:W-:Y:S04]  /*2890*/  @P3 STG.E.U16 desc[UR36][R6.64+0x2], R25 ;  /* 0x0000021906003986 */ /* 0x0003e8000c101524 */
[----:B------:R-:W2:Y:S01]  /*28a0*/  @P2 LDG.E.LTC128B.U16 R18, desc[UR36][R14.64] ;  /* 0x000000240e122981 */ /* 0x000ea2000c1e1520 */
[----:B------:R-:W-:Y:S01]  /*28b0*/  IADD3 R12, P1, P3, R94, R10, R12 ;  /* 0x0000000a5e0c7210 */ /* 0x000fe20007b3e00c */
[----:B------:R-:W-:Y:S01]  /*28c0*/  BSSY B1, `(.L_x_41) ;  /* 0x0000011000017945 */ /* 0x000fe20003800000 */
[----:B------:R-:W-:Y:S02]  /*28d0*/  ISETP.GT.AND P0, PT, R0, 0x8, P0 ;  /* 0x000000080000780c */ /* 0x000fe40000704270 */
[----:B------:R-:W-:-:S03]  /*28e0*/  IADD3.X R13, R95, R109, R13, P1, P3 ;  /* 0x0000006d5f0d7210 */ /* 0x000fc60000fe640d */
[----:B------:R-:W-:Y:S01]  /*28f0*/  IMAD.WIDE.U32 R12, R19, R108, R12 ;  /* 0x0000006c130c7225 */ /* 0x000fe200078e000c */
[----:B------:R-:W-:-:S03]  /*2900*/  SHF.L.U64.HI R19, R96, 0x1, R97 ;  /* 0x0000000160137819 */ /* 0x000fc60000010261 */
[----:B------:R-:W-:Y:S01]  /*2910*/  IMAD.IADD R13, R107, 0x1, R13 ;  /* 0x000000016b0d7824 */ /* 0x000fe200078e020d */
[----:B-1----:R-:W-:-:S04]  /*2920*/  LEA R6, P3, R12, R112, 0x1 ;  /* 0x000000700c067211 */ /* 0x002fc800078608ff */
[----:B------:R-:W-:Y:S01]  /*2930*/  LEA.HI.X R7, R12, R113, R13, 0x1, P3 ;  /* 0x000000710c077211 */ /* 0x000fe200018f0c0d */
[----:B--2---:R-:W-:-:S04]  /*2940*/  IMAD.U32 R10, R18, 0x10000, RZ ;  /* 0x00010000120a7824 */ /* 0x004fc800078e00ff */
[----:B------:R-:W-:Y:S01]  /*2950*/  FMUL R11, R10, R91 ;  /* 0x0000005b0a0b7220 */ /* 0x000fe20000400000 */
[----:B------:R-:W-:-:S03]  /*2960*/  LEA R10, P1, R96, R8, 0x1 ;  /* 0x00000008600a7211 */ /* 0x000fc600078208ff */
[----:B------:R-:W-:-:S05]  /*2970*/  FFMA R11, R26, R90, R11 ;  /* 0x0000005a1a0b7223 */ /* 0x000fca000000000b */
[----:B------:R-:W-:Y:S01]  /*2980*/  F2FP.BF16.F32.PACK_AB R14, RZ, R11 ;  /* 0x0000000bff0e723e */ /* 0x000fe200000010ff */
[----:B------:R-:W-:-:S05]  /*2990*/  IMAD.X R11, R19, 0x1, R9, P1 ;  /* 0x00000001130b7824 */ /* 0x000fca00008e0609 */
[----:B------:R1:W-:Y:S01]  /*29a0*/  @P2 STG.E.U16 desc[UR36][R10.64], R14 ;  /* 0x0000000e0a002986 */ /* 0x0003e2000c101524 */
[----:B------:R-:W-:Y:S05]  /*29b0*/  @!P0 BRA `(.L_x_42) ;  /* 0x0000000000048947 */ /* 0x000fea0003800000 */
[----:B------:R2:W5:Y:S02]  /*29c0*/  LDG.E.LTC128B.U16 R18, desc[UR36][R6.64+0x2] ;  /* 0x0000022406127981 */ /* 0x000564000c1e1520 */
.L_x_42:
[----:B------:R-:W-:Y:S05]  /*29d0*/  BSYNC B1 ;  /* 0x0000000000017941 */ /* 0x000fea0003800000 */
.L_x_41:
[----:B-----5:R-:W-:Y:S01]  /*29e0*/  IMAD.U32 R12, R18, 0x10000, RZ ;  /* 0x00010000120c7824 */ /* 0x020fe200078e00ff */
[----:B------:R-:W-:Y:S01]  /*29f0*/  ISETP.GT.AND P1, PT, R3, 0x8, PT ;  /* 0x000000080300780c */ /* 0x000fe20003f24270 */
[----:B------:R-:W-:Y:S02]  /*2a00*/  BSSY B1, `(.L_x_43) ;  /* 0x0000008000017945 */ /* 0x000fe40003800000 */
[----:B------:R-:W-:Y:S01]  /*2a10*/  FMUL R12, R12, R91 ;  /* 0x0000005b0c0c7220 */ /* 0x000fe20000400000 */
[----:B------:R-:W-:-:S03]  /*2a20*/  ISETP.GT.AND P2, PT, R0, RZ, P1 ;  /* 0x000000ff0000720c */ /* 0x000fc60000f44270 */
[----:B------:R-:W-:-:S05]  /*2a30*/  FFMA R12, R27, R90, R12 ;  /* 0x0000005a1b0c7223 */ /* 0x000fca000000000c */
[----:B------:R-:W-:-:S05]  /*2a40*/  F2FP.BF16.F32.PACK_AB R12, RZ, R12 ;  /* 0x0000000cff0c723e */ /* 0x000fca00000010ff */
[----:B------:R3:W-:Y:S01]  /*2a50*/  @P0 STG.E.U16 desc[UR36][R10.64+0x2], R12 ;  /* 0x0000020c0a000986 */ /* 0x0007e2000c101524 */
[----:B------:R-:W-:Y:S05]  /*2a60*/  @!P2 BRA `(.L_x_44) ;  /* 0x000000000004a947 */ /* 0x000fea0003800000 */
[----:B------:R4:W5:Y:S02]  /*2a70*/  LDG.E.LTC128B.U16 R18, desc[UR36][R4.64+0x10] ;  /* 0x0000102404127981 */ /* 0x000964000c1e1520 */
.L_x_44:
[----:B------:R-:W-:Y:S05]  /*2a80*/  BSYNC B1 ;  /* 0x0000000000017941 */ /* 0x000fea0003800000 */
.L_x_43:
[----:B---3-5:R-:W-:Y:S01]  /*2a90*/  IMAD.U32 R12, R18, 0x10000, RZ ;  /* 0x00010000120c7824 */ /* 0x028fe200078e00ff */
        /* <DEDUP_REMOVED lines=9> */
.L_x_46:
[----:B------:R-:W-:Y:S05]  /*2b30*/  BSYNC B1 ;  /* 0x0000000000017941 */ /* 0x000fea0003800000 */
.L_x_45:
[----:B-----5:R-:W-:Y:S01]  /*2b40*/  IMAD.U32 R12, R18, 0x10000, RZ ;  /* 0x00010000120c7824 */ /* 0x020fe200078e00ff */
[----:B------:R-:W-:Y:S01]  /*2b50*/  ISETP.GT.AND P1, PT, R0, 0x8, P1 ;  /* 0x000000080000780c */ /* 0x000fe20000f24270 */
[----:B------:R-:W-:Y:S02]  /*2b60*/  BSSY B1, `(.L_x_47) ;  /* 0x0000007000017945 */ /* 0x000fe40003800000 */
[----:B------:R-:W-:-:S04]  /*2b70*/  FMUL R12, R12, R91 ;  /* 0x0000005b0c0c7220 */ /* 0x000fc80000400000 */
[----:B------:R-:W-:-:S05]  /*2b80*/  FFMA R12, R29, R90, R12 ;  /* 0x0000005a1d0c7223 */ /* 0x000fca000000000c */
[----:B------:R-:W-:-:S05]  /*2b90*/  F2FP.BF16.F32.PACK_AB R12, RZ, R12 ;  /* 0x0000000cff0c723e */ /* 0x000fca00000010ff */
[----:B------:R0:W-:Y:S01]  /*2ba0*/  @P3 STG.E.U16 desc[UR36][R8.64+0x12], R12 ;  /* 0x0000120c08003986 */ /* 0x0001e2000c101524 */
[----:B------:R-:W-:Y:S05]  /*2bb0*/  @!P1 BRA `(.L_x_48) ;  /* 0x0000000000049947 */ /* 0x000fea0003800000 */
[----:B------:R0:W5:Y:S02]  /*2bc0*/  LDG.E.LTC128B.U16 R18, desc[UR36][R6.64+0x10] ;  /* 0x0000102406127981 */ /* 0x000164000c1e1520 */
.L_x_48:
[----:B------:R-:W-:Y:S05]  /*2bd0*/  BSYNC B1 ;  /* 0x0000000000017941 */ /* 0x000fea0003800000 */
.L_x_47:
[----:B0----5:R-:W-:Y:S01]  /*2be0*/  IMAD.U32 R12, R18, 0x10000, RZ ;  /* 0x00010000120c7824 */ /* 0x021fe200078e00ff */
[----:B------:R-:W-:Y:S01]  /*2bf0*/  ISETP.GT.AND P0, PT, R0, 0x8, P0 ;  /* 0x000000080000780c */ /* 0x000fe20000704270 */
[----:B------:R-:W-:Y:S02]  /*2c00*/  BSSY B1, `(.L_x_49) ;  /* 0x0000007000017945 */ /* 0x000fe40003800000 */
[----:B---3--:R-:W-:-:S04]  /*2c10*/  FMUL R13, R12, R91 ;  /* 0x0000005b0c0d7220 */ /* 0x008fc80000400000 */
[----:B------:R-:W-:-:S05]  /*2c20*/  FFMA R13, R30, R90, R13 ;  /* 0x0000005a1e0d7223 */ /* 0x000fca000000000d */
[----:B------:R-:W-:-:S05]  /*2c30*/  F2FP.BF16.F32.PACK_AB R13, RZ, R13 ;  /* 0x0000000dff0d723e */ /* 0x000fca00000010ff */
[----:B------:R0:W-:Y:S01]  /*2c40*/  @P1 STG.E.U16 desc[UR36][R10.64+0x10], R13 ;  /* 0x0000100d0a001986 */ /* 0x0001e2000c101524 */
[----:B------:R-:W-:Y:S05]  /*2c50*/  @!P0 BRA `(.L_x_50) ;  /* 0x0000000000048947 */ /* 0x000fea0003800000 */
[----:B------:R3:W5:Y:S02]  /*2c60*/  LDG.E.LTC128B.U16 R18, desc[UR36][R6.64+0x12] ;  /* 0x0000122406127981 */ /* 0x000764000c1e1520 */
.L_x_50:
[----:B------:R-:W-:Y:S05]  /*2c70*/  BSYNC B1 ;  /* 0x0000000000017941 */ /* 0x000fea0003800000 */
.L_x_49:
        /* <DEDUP_REMOVED lines=10> */
.L_x_52:
[----:B------:R-:W-:Y:S05]  /*2d20*/  BSYNC B1 ;  /* 0x0000000000017941 */ /* 0x000fea0003800000 */
.L_x_51:
[----:B0----5:R-:W-:Y:S01]  /*2d30*/  IMAD.U32 R12, R18, 0x10000, RZ ;  /* 0x00010000120c7824 */ /* 0x021fe200078e00ff */
        /* <DEDUP_REMOVED lines=9> */
.L_x_54:
[----:B------:R-:W-:Y:S05]  /*2dd0*/  BSYNC B1 ;  /* 0x0000000000017941 */ /* 0x000fea0003800000 */
.L_x_53:
        /* <DEDUP_REMOVED lines=9> */
.L_x_56:
[----:B------:R-:W-:Y:S05]  /*2e70*/  BSYNC B1 ;  /* 0x0000000000017941 */ /* 0x000fea0003800000 */
.L_x_55:
[----:B0----5:R-:W-:Y:S01]  /*2e80*/  IMAD.U32 R12, R18, 0x10000, RZ ;  /* 0x00010000120c7824 */ /* 0x021fe200078e00ff */
        /* <DEDUP_REMOVED lines=8> */
.L_x_58:
[----:B------:R-:W-:Y:S05]  /*2f10*/  BSYNC B1 ;  /* 0x0000000000017941 */ /* 0x000fea0003800000 */
.L_x_57:
        /* <DEDUP_REMOVED lines=10> */
.L_x_60:
[----:B------:R-:W-:Y:S05]  /*2fc0*/  BSYNC B1 ;  /* 0x0000000000017941 */ /* 0x000fea0003800000 */
.L_x_59:
        /* <DEDUP_REMOVED lines=10> */
.L_x_62:
[----:B------:R-:W-:Y:S05]  /*3070*/  BSYNC B1 ;  /* 0x0000000000017941 */ /* 0x000fea0003800000 */
.L_x_61:
        /* <DEDUP_REMOVED lines=9> */
.L_x_64:
[----:B------:R-:W-:Y:S05]  /*3110*/  BSYNC B1 ;  /* 0x0000000000017941 */ /* 0x000fea0003800000 */
.L_x_63:
        /* <DEDUP_REMOVED lines=9> */
.L_x_66:
[----:B------:R-:W-:Y:S05]  /*31b0*/  BSYNC B1 ;  /* 0x0000000000017941 */ /* 0x000fea0003800000 */
.L_x_65:
        /* <DEDUP_REMOVED lines=10> */
.L_x_68:
[----:B------:R-:W-:Y:S05]  /*3260*/  BSYNC B1 ;  /* 0x0000000000017941 */ /* 0x000fea0003800000 */
.L_x_67:
        /* <DEDUP_REMOVED lines=10> */
.L_x_70:
[----:B------:R-:W-:Y:S05]  /*3310*/  BSYNC B1 ;  /* 0x0000000000017941 */ /* 0x000fea0003800000 */
.L_x_69:
        /* <DEDUP_REMOVED lines=9> */
.L_x_72:
[----:B------:R-:W-:Y:S05]  /*33b0*/  BSYNC B1 ;  /* 0x0000000000017941 */ /* 0x000fea0003800000 */
.L_x_71:
        /* <DEDUP_REMOVED lines=9> */
.L_x_74:
[----:B------:R-:W-:Y:S05]  /*3450*/  BSYNC B1 ;  /* 0x0000000000017941 */ /* 0x000fea0003800000 */
.L_x_73:
        /* <DEDUP_REMOVED lines=10> */
.L_x_76:
[----:B------:R-:W-:Y:S05]  /*3500*/  BSYNC B1 ;  /* 0x0000000000017941 */ /* 0x000fea0003800000 */
.L_x_75:
        /* <DEDUP_REMOVED lines=10> */
.L_x_78:
[----:B------:R-:W-:Y:S05]  /*35b0*/  BSYNC B1 ;  /* 0x0000000000017941 */ /* 0x000fea0003800000 */
.L_x_77:
        /* <DEDUP_REMOVED lines=9> */
.L_x_80:
[----:B------:R-:W-:Y:S05]  /*3650*/  BSYNC B1 ;  /* 0x0000000000017941 */ /* 0x000fea0003800000 */
.L_x_79:
        /* <DEDUP_REMOVED lines=9> */
.L_x_82:
[----:B------:R-:W-:Y:S05]  /*36f0*/  BSYNC B1 ;  /* 0x0000000000017941 */ /* 0x000fea0003800000 */
.L_x_81:
        /* <DEDUP_REMOVED lines=10> */
.L_x_84:
[----:B------:R-:W-:Y:S05]  /*37a0*/  BSYNC B1 ;  /* 0x0000000000017941 */ /* 0x000fea0003800000 */
.L_x_83:
        /* <DEDUP_REMOVED lines=10> */
.L_x_86:
[----:B------:R-:W-:Y:S05]  /*3850*/  BSYNC B1 ;  /* 0x0000000000017941 */ /* 0x000fea0003800000 */
.L_x_85:
        /* <DEDUP_REMOVED lines=9> */
.L_x_88:
[----:B------:R-:W-:Y:S05]  /*38f0*/  BSYNC B1 ;  /* 0x0000000000017941 */ /* 0x000fea0003800000 */
.L_x_87:
        /* <DEDUP_REMOVED lines=9> */
.L_x_90:
[----:B------:R-:W-:Y:S05]  /*3990*/  BSYNC B1 ;  /* 0x0000000000017941 */ /* 0x000fea0003800000 */
.L_x_89:
        /* <DEDUP_REMOVED lines=10> */
.L_x_92:
[----:B------:R-:W-:Y:S05]  /*3a40*/  BSYNC B1 ;  /* 0x0000000000017941 */ /* 0x000fea0003800000 */
.L_x_91:
        /* <DEDUP_REMOVED lines=10> */
.L_x_94:
[----:B------:R-:W-:Y:S05]  /*3af0*/  BSYNC B1 ;  /* 0x0000000000017941 */ /* 0x000fea0003800000 */
.L_x_93:
        /* <DEDUP_REMOVED lines=9> */
.L_x_96:
[----:B------:R-:W-:Y:S05]  /*3b90*/  BSYNC B1 ;  /* 0x0000000000017941 */ /* 0x000fea0003800000 */
.L_x_95:
        /* <DEDUP_REMOVED lines=9> */
.L_x_98:
[----:B------:R-:W-:Y:S05]  /*3c30*/  BSYNC B1 ;  /* 0x0000000000017941 */ /* 0x000fea0003800000 */
.L_x_97:
        /* <DEDUP_REMOVED lines=10> */
.L_x_100:
[----:B------:R-:W-:Y:S05]  /*3ce0*/  BSYNC B1 ;  /* 0x0000000000017941 */ /* 0x000fea0003800000 */
.L_x_99:
        /* <DEDUP_REMOVED lines=10> */
.L_x_102:
[----:B------:R-:W-:Y:S05]  /*3d90*/  BSYNC B1 ;  /* 0x0000000000017941 */ /* 0x000fea0003800000 */
.L_x_101:
        /* <DEDUP_REMOVED lines=9> */
.L_x_104:
[----:B------:R-:W-:Y:S05]  /*3e30*/  BSYNC B1 ;  /* 0x0000000000017941 */ /* 0x000fea0003800000 */
.L_x_103:
        /* <DEDUP_REMOVED lines=9> */
.L_x_106:
[----:B------:R-:W-:Y:S05]  /*3ed0*/  BSYNC B1 ;  /* 0x0000000000017941 */ /* 0x000fea0003800000 */
.L_x_105:
        /* <DEDUP_REMOVED lines=10> */
.L_x_108:
[----:B------:R-:W-:Y:S05]  /*3f80*/  BSYNC B1 ;  /* 0x0000000000017941 */ /* 0x000fea0003800000 */
.L_x_107:
        /* <DEDUP_REMOVED lines=10> */
.L_x_110:
[----:B------:R-:W-:Y:S05]  /*4030*/  BSYNC B1 ;  /* 0x0000000000017941 */ /* 0x000fea0003800000 */
.L_x_109:
        /* <DEDUP_REMOVED lines=9> */
.L_x_112:
[----:B------:R-:W-:Y:S05]  /*40d0*/  BSYNC B1 ;  /* 0x0000000000017941 */ /* 0x000fea0003800000 */
.L_x_111:
        /* <DEDUP_REMOVED lines=9> */
.L_x_114:
[----:B------:R-:W-:Y:S05]  /*4170*/  BSYNC B1 ;  /* 0x0000000000017941 */ /* 0x000fea0003800000 */
.L_x_113:
        /* <DEDUP_REMOVED lines=10> */
.L_x_116:
[----:B------:R-:W-:Y:S05]  /*4220*/  BSYNC B1 ;  /* 0x0000000000017941 */ /* 0x000fea0003800000 */
.L_x_115:
        /* <DEDUP_REMOVED lines=10> */
.L_x_118:
[----:B------:R-:W-:Y:S05]  /*42d0*/  BSYNC B1 ;  /* 0x0000000000017941 */ /* 0x000fea0003800000 */
.L_x_117:
        /* <DEDUP_REMOVED lines=9> */
.L_x_120:
[----:B------:R-:W-:Y:S05]  /*4370*/  BSYNC B1 ;  /* 0x0000000000017941 */ /* 0x000fea0003800000 */
.L_x_119:
        /* <DEDUP_REMOVED lines=9> */
.L_x_122:
[----:B------:R-:W-:Y:S05]  /*4410*/  BSYNC B1 ;  /* 0x0000000000017941 */ /* 0x000fea0003800000 */
.L_x_121:
        /* <DEDUP_REMOVED lines=10> */
.L_x_124:
[----:B------:R-:W-:Y:S05]  /*44c0*/  BSYNC B1 ;  /* 0x0000000000017941 */ /* 0x000fea0003800000 */
.L_x_123:
        /* <DEDUP_REMOVED lines=10> */
.L_x_126:
[----:B------:R-:W-:Y:S05]  /*4570*/  BSYNC B1 ;  /* 0x0000000000017941 */ /* 0x000fea0003800000 */
.L_x_125:
        /* <DEDUP_REMOVED lines=9> */
.L_x_128:
[----:B------:R-:W-:Y:S05]  /*4610*/  BSYNC B1 ;  /* 0x0000000000017941 */ /* 0x000fea0003800000 */
.L_x_127:
        /* <DEDUP_REMOVED lines=9> */
.L_x_130:
[----:B------:R-:W-:Y:S05]  /*46b0*/  BSYNC B1 ;  /* 0x0000000000017941 */ /* 0x000fea0003800000 */
.L_x_129:
        /* <DEDUP_REMOVED lines=10> */
.L_x_132:
[----:B------:R-:W-:Y:S05]  /*4760*/  BSYNC B1 ;  /* 0x0000000000017941 */ /* 0x000fea0003800000 */
.L_x_131:
        /* <DEDUP_REMOVED lines=10> */
.L_x_134:
[----:B------:R-:W-:Y:S05]  /*4810*/  BSYNC B1 ;  /* 0x0000000000017941 */ /* 0x000fea0003800000 */
.L_x_133:
        /* <DEDUP_REMOVED lines=9> */
.L_x_136:
[----:B------:R-:W-:Y:S05]  /*48b0*/  BSYNC B1 ;  /* 0x0000000000017941 */ /* 0x000fea0003800000 */
.L_x_135:
        /* <DEDUP_REMOVED lines=9> */
.L_x_138:
[----:B------:R-:W-:Y:S05]  /*4950*/  BSYNC B1 ;  /* 0x0000000000017941 */ /* 0x000fea0003800000 */
.L_x_137:
        /* <DEDUP_REMOVED lines=10> */
.L_x_140:
[----:B------:R-:W-:Y:S05]  /*4a00*/  BSYNC B1 ;  /* 0x0000000000017941 */ /* 0x000fea0003800000 */
.L_x_139:
        /* <DEDUP_REMOVED lines=10> */
.L_x_142:
[----:B------:R-:W-:Y:S05]  /*4ab0*/  BSYNC B1 ;  /* 0x0000000000017941 */ /* 0x000fea0003800000 */
.L_x_141:
        /* <DEDUP_REMOVED lines=9> */
.L_x_144:
[----:B------:R-:W-:Y:S05]  /*4b50*/  BSYNC B1 ;  /* 0x0000000000017941 */ /* 0x000fea0003800000 */
.L_x_143:
        /* <DEDUP_REMOVED lines=9> */
.L_x_146:
[----:B------:R-:W-:Y:S05]  /*4bf0*/  BSYNC B1 ;  /* 0x0000000000017941 */ /* 0x000fea0003800000 */
.L_x_145:
        /* <DEDUP_REMOVED lines=10> */
.L_x_148:
[----:B------:R-:W-:Y:S05]  /*4ca0*/  BSYNC B1 ;  /* 0x0000000000017941 */ /* 0x000fea0003800000 */
.L_x_147:
        /* <DEDUP_REMOVED lines=10> */
.L_x_150:
[----:B------:R-:W-:Y:S05]  /*4d50*/  BSYNC B1 ;  /* 0x0000000000017941 */ /* 0x000fea0003800000 */
.L_x_149:
        /* <DEDUP_REMOVED lines=9> */
.L_x_152:
[----:B------:R-:W-:Y:S05]  /*4df0*/  BSYNC B1 ;  /* 0x0000000000017941 */ /* 0x000fea0003800000 */
.L_x_151:
        /* <DEDUP_REMOVED lines=9> */
.L_x_154:
[----:B------:R-:W-:Y:S05]  /*4e90*/  BSYNC B1 ;  /* 0x0000000000017941 */ /* 0x000fea0003800000 */
.L_x_153:
        /* <DEDUP_REMOVED lines=10> */
.L_x_156:
[----:B------:R-:W-:Y:S05]  /*4f40*/  BSYNC B1 ;  /* 0x0000000000017941 */ /* 0x000fea0003800000 */
.L_x_155:
        /* <DEDUP_REMOVED lines=10> */
.L_x_158:
[----:B------:R-:W-:Y:S05]  /*4ff0*/  BSYNC B1 ;  /* 0x0000000000017941 */ /* 0x000fea0003800000 */
.L_x_157:
[----:B0---45:R-:W-:Y:S01]  /*5000*/  IMAD.U32 R4, R18, 0x10000, RZ ;  /* 0x0001000012047824 */ /* 0x031fe200078e00ff */
        /* <DEDUP_REMOVED lines=8> */
.L_x_160:
[----:B------:R-:W-:Y:S05]  /*5090*/  BSYNC B1 ;  /* 0x0000000000017941 */ /* 0x000fea0003800000 */
.L_x_159:
[----:B0----5:R-:W-:Y:S01]  /*50a0*/  IMAD.U32 R4, R18, 0x10000, RZ ;  /* 0x0001000012047824 */ /* 0x021fe200078e00ff */
[----:B------:R-:W-:Y:S01]  /*50b0*/  ISETP.GT.AND P0, PT, R0, 0x8, P0 ;  /* 0x000000080000780c */ /* 0x000fe20000704270 */
[----:B------:R-:W-:Y:S01]  /*50c0*/  @P1 IMAD.MOV.U32 R5, RZ, RZ, R11 ;  /* 0x000000ffff051224 */ /* 0x000fe200078e000b */
[----:B------:R-:W-:Y:S01]  /*50d0*/  BSSY B1, `(.L_x_161) ;  /* 0x0000008000017945 */ /* 0x000fe20003800000 */
[----:B------:R-:W-:Y:S01]  /*50e0*/  FMUL R3, R4, R91 ;  /* 0x0000005b04037220 */ /* 0x000fe20000400000 */
[----:B------:R-:W-:-:S03]  /*50f0*/  @P1 IMAD.MOV.U32 R4, RZ, RZ, R10 ;  /* 0x000000ffff041224 */ /* 0x000fc600078e000a */
[----:B------:R-:W-:-:S05]  /*5100*/  FFMA R3, R86, R90, R3 ;  /* 0x0000005a56037223 */ /* 0x000fca0000000003 */
[----:B------:R-:W-:-:S05]  /*5110*/  F2FP.BF16.F32.PACK_AB R3, RZ, R3 ;  /* 0x00000003ff03723e */ /* 0x000fca00000010ff */
[----:B------:R0:W-:Y:S01]  /*5120*/  @P1 STG.E.U16 desc[UR36][R4.64+0xf0], R3 ;  /* 0x0000f00304001986 */ /* 0x0001e2000c101524 */
[----:B------:R-:W-:Y:S05]  /*5130*/  @!P0 BRA `(.L_x_162) ;  /* 0x0000000000048947 */ /* 0x000fea0003800000 */
[----:B------:R0:W5:Y:S02]  /*5140*/  LDG.E.LTC128B.U16 R18, desc[UR36][R6.64+0xf2] ;  /* 0x0000f22406127981 */ /* 0x000164000c1e1520 */
.L_x_162:
[----:B------:R-:W-:Y:S05]  /*5150*/  BSYNC B1 ;  /* 0x0000000000017941 */ /* 0x000fea0003800000 */
.L_x_161:
[----:B------:R-:W-:Y:S05]  /*5160*/  @!P0 BRA `(.L_x_163) ;  /* 0x0000001000b08947 */ /* 0x000fea0003800000 */
[----:B-----5:R-:W-:-:S04]  /*5170*/  IMAD.U32 R18, R18, 0x10000, RZ ;  /* 0x0001000012127824 */ /* 0x020fc800078e00ff */
[----:B------:R-:W-:-:S04]  /*5180*/  FMUL R18, R18, R91 ;  /* 0x0000005b12127220 */ /* 0x000fc80000400000 */
[----:B------:R-:W-:-:S05]  /*5190*/  FFMA R18, R87, R90, R18 ;  /* 0x0000005a57127223 */ /* 0x000fca0000000012 */
[----:B------:R-:W-:-:S05]  /*51a0*/  F2FP.BF16.F32.PACK_AB R18, RZ, R18 ;  /* 0x00000012ff12723e */ /* 0x000fca00000010ff */
[----:B------:R0:W-:Y:S01]  /*51b0*/  STG.E.U16 desc[UR36][R10.64+0xf2], R18 ;  /* 0x0000f2120a007986 */ /* 0x0001e2000c101524 */
[----:B------:R-:W-:Y:S05]  /*51c0*/  BRA `(.L_x_163) ;  /* 0x0000001000987947 */ /* 0x000fea0003800000 */
.L_x_38:
[----:B------:R-:W-:Y:S01]  /*51d0*/  ISETP.GT.AND P3, PT, R3, 0x1, PT ;  /* 0x000000010300780c */ /* 0x000fe20003f64270 */
[----:B------:R-:W-:Y:S01]  /*51e0*/  ULDC.64 UR4, c[0x0][0x5c0] ;  /* 0x0001700000047ab9 */ /* 0x000fe20000000a00 */
[-C--:B------:R-:W-:Y:S01]  /*51f0*/  FMUL R24, R24, R90.reuse ;  /* 0x0000005a18187220 */ /* 0x080fe20000400000 */
[----:B------:R-:W-:Y:S01]  /*5200*/  LEA R4, P4, R106, UR4, 0x1 ;  /* 0x000000046a047c11 */ /* 0x000fe2000f8808ff */
[-C--:B------:R-:W-:Y:S01]  /*5210*/  FMUL R25, R25, R90.reuse ;  /* 0x0000005a19197220 */ /* 0x080fe20000400000 */
[----:B------:R-:W-:Y:S01]  /*5220*/  ISETP.GT.AND P0, PT, R0, RZ, P3 ;  /* 0x000000ff0000720c */ /* 0x000fe20001f04270 */
[----:B------:R-:W-:Y:S01]  /*5230*/  FMUL R26, R26, R90 ;  /* 0x0000005a1a1a7220 */ /* 0x000fe20000400000 */
[----:B------:R-:W-:Y:S01]  /*5240*/  F2FP.BF16.F32.PACK_AB R24, RZ, R24 ;  /* 0x00000018ff18723e */ /* 0x000fe200000010ff */
[-C--:B------:R-:W-:Y:S01]  /*5250*/  FMUL R27, R27, R90.reuse ;  /* 0x0000005a1b1b7220 */ /* 0x080fe20000400000 */
[----:B------:R-:W-:Y:S01]  /*5260*/  LEA.HI.X R5, R106, UR5, R115, 0x1, P4 ;  /* 0x000000056a057c11 */ /* 0x000fe2000a0f0c73 */
[-C--:B------:R-:W-:Y:S01]  /*5270*/  FMUL R28, R28, R90.reuse ;  /* 0x0000005a1c1c7220 */ /* 0x080fe20000400000 */
[----:B------:R-:W-:Y:S01]  /*5280*/  F2FP.BF16.F32.PACK_AB R25, RZ, R25 ;  /* 0x00000019ff19723e */ /* 0x000fe200000010ff */
[-C--:B------:R-:W-:Y:S01]  /*5290*/  FMUL R29, R29, R90.reuse ;  /* 0x0000005a1d1d7220 */ /* 0x080fe20000400000 */
[----:B------:R-:W-:Y:S01]  /*52a0*/  ISETP.GT.AND P2, PT, R0, 0x8, P2 ;  /* 0x000000080000780c */ /* 0x000fe20001744270 */
[----:B------:R-:W-:Y:S01]  /*52b0*/  @P1 STG.E.U16 desc[UR36][R4.64], R24 ;  /* 0x0000001804001986 */ /* 0x000fe2000c101524 */
[----:B------:R-:W-:Y:S01]  /*52c0*/  ISETP.GT.AND P1, PT, R3, 0x8, PT ;  /* 0x000000080300780c */ /* 0x000fe20003f24270 */
[----:B------:R-:W-:Y:S01]  /*52d0*/  FMUL R30, R30, R90 ;  /* 0x0000005a1e1e7220 */ /* 0x000fe20000400000 */
[C---:B------:R-:W-:Y:S01]  /*52e0*/  SHF.L.U64.HI R7, R96.reuse, 0x1, R97 ;  /* 0x0000000160077819 */ /* 0x040fe20000010261 */
[----:B------:R-:W-:Y:S01]  /*52f0*/  @P0 STG.E.U16 desc[UR36][R4.64+0x2], R25 ;  /* 0x0000021904000986 */ /* 0x000fe2000c101524 */
[----:B------:R-:W-:Y:S01]  /*5300*/  LEA R6, P5, R96, R4, 0x1 ;  /* 0x0000000460067211 */ /* 0x000fe200078a08ff */
[-C--:B------:R-:W-:Y:S01]  /*5310*/  FMUL R31, R31, R90.reuse ;  /* 0x0000005a1f1f7220 */ /* 0x080fe20000400000 */
[----:B------:R-:W-:Y:S01]  /*5320*/  ISETP.GT.AND P3, PT, R0, 0x8, P3 ;  /* 0x000000080000780c */ /* 0x000fe20001f64270 */
[-C--:B------:R-:W-:Y:S01]  /*5330*/  FMUL R32, R32, R90.reuse ;  /* 0x0000005a20207220 */ /* 0x080fe20000400000 */
[----:B------:R-:W-:Y:S01]  /*5340*/  ISETP.GT.AND P0, PT, R3, 0x9, PT ;  /* 0x000000090300780c */ /* 0x000fe20003f04270 */
[----:B------:R-:W-:Y:S01]  /*5350*/  IMAD.X R7, R7, 0x1, R5, P5 ;  /* 0x0000000107077824 */ /* 0x000fe200028e0605 */
[----:B------:R-:W-:Y:S01]  /*5360*/  ISETP.GT.AND P4, PT, R0, RZ, P1 ;  /* 0x000000ff0000720c */ /* 0x000fe20000f84270 */
[----:B------:R-:W-:Y:S01]  /*5370*/  FMUL R33, R33, R90 ;  /* 0x0000005a21217220 */ /* 0x000fe20000400000 */
[----:B------:R-:W-:Y:S01]  /*5380*/  F2FP.BF16.F32.PACK_AB R26, RZ, R26 ;  /* 0x0000001aff1a723e */ /* 0x000fe200000010ff */
[-C--:B------:R-:W-:Y:S01]  /*5390*/  FMUL R34, R34, R90.reuse ;  /* 0x0000005a22227220 */ /* 0x080fe20000400000 */
[----:B------:R-:W-:Y:S01]  /*53a0*/  ISETP.GT.AND P5, PT, R0, RZ, P0 ;  /* 0x000000ff0000720c */ /* 0x000fe200007a4270 */
[----:B------:R-:W-:Y:S01]  /*53b0*/  FMUL R35, R35, R90 ;  /* 0x0000005a23237220 */ /* 0x000fe20000400000 */
[----:B------:R-:W-:Y:S01]  /*53c0*/  F2FP.BF16.F32.PACK_AB R27, RZ, R27 ;  /* 0x0000001bff1b723e */ /* 0x000fe200000010ff */
[----:B------:R-:W-:Y:S01]  /*53d0*/  @P2 STG.E.U16 desc[UR36][R6.64], R26 ;  /* 0x0000001a06002986 */ /* 0x000fe2000c101524 */
[----:B------:R-:W-:Y:S01]  /*53e0*/  F2FP.BF16.F32.PACK_AB R28, RZ, R28 ;  /* 0x0000001cff1c723e */ /* 0x000fe200000010ff */
[-C--:B------:R-:W-:Y:S01]  /*53f0*/  FMUL R36, R36, R90.reuse ;  /* 0x0000005a24247220 */ /* 0x080fe20000400000 */
[C---:B------:R-:W-:Y:S01]  /*5400*/  ISETP.GT.AND P2, PT, R0.reuse, 0x8, P1 ;  /* 0x000000080000780c */ /* 0x040fe20000f44270 */
[----:B------:R-:W-:Y:S01]  /*5410*/  @P3 STG.E.U16 desc[UR36][R6.64+0x2], R27 ;  /* 0x0000021b06003986 */ /* 0x000fe2000c101524 */
[----:B------:R-:W-:Y:S01]  /*5420*/  ISETP.GT.AND P1, PT, R3, 0x10, PT ;  /* 0x000000100300780c */ /* 0x000fe20003f24270 */
[-C--:B------:R-:W-:Y:S01]  /*5430*/  FMUL R37, R37, R90.reuse ;  /* 0x0000005a25257220 */ /* 0x080fe20000400000 */
[----:B------:R-:W-:Y:S01]  /*5440*/  F2FP.BF16.F32.PACK_AB R29, RZ, R29 ;  /* 0x0000001dff1d723e */ /* 0x000fe200000010ff */
[----:B------:R-:W-:Y:S01]  /*5450*/  @P4 STG.E.U16 desc[UR36][R4.64+0x10], R28 ;  /* 0x0000101c04004986 */ /* 0x000fe2000c101524 */
[----:B------:R-:W-:Y:S01]  /*5460*/  ISETP.GT.AND P3, PT, R0, 0x8, P0 ;  /* 0x000000080000780c */ /* 0x000fe20000764270 */
[-C--:B------:R-:W-:Y:S01]  /*5470*/  FMUL R38, R38, R90.reuse ;  /* 0x0000005a26267220 */ /* 0x080fe20000400000 */
[----:B------:R-:W-:Y:S01]  /*5480*/  ISETP.GT.AND P0, PT, R3, 0x11, PT ;  /* 0x000000110300780c */ /* 0x000fe20003f04270 */
[----:B------:R-:W-:Y:S01]  /*5490*/  @P5 STG.E.U16 desc[UR36][R4.64+0x12], R29 ;  /* 0x0000121d04005986 */ /* 0x000fe2000c101524 */
        /* <DEDUP_REMOVED lines=162> */
[----:B------:R-:W-:-:S02]  /*5ec0*/  F2FP.BF16.F32.PACK_AB R62, RZ, R62 ;  /* 0x0000003eff3e723e */ /* 0x000fc400000010ff */
[C---:B------:R-:W-:Y:S02]  /*5ed0*/  ISETP.GT.AND P5, PT, R0.reuse, RZ, P0 ;  /* 0x000000ff0000720c */ /* 0x040fe400007a4270 */
[----:B------:R-:W-:Y:S01]  /*5ee0*/  F2FP.BF16.F32.PACK_AB R63, RZ, R63 ;  /* 0x0000003fff3f723e */ /* 0x000fe200000010ff */
[----:B------:R-:W-:Y:S01]  /*5ef0*/  @P2 STG.E.U16 desc[UR36][R6.64+0x90], R62 ;  /* 0x0000903e06002986 */ /* 0x000fe2000c101524 */
[----:B------:R-:W-:Y:S02]  /*5f00*/  F2FP.BF16.F32.PACK_AB R64, RZ, R64 ;  /* 0x00000040ff40723e */ /* 0x000fe400000010ff */
[C---:B------:R-:W-:Y:S01]  /*5f10*/  ISETP.GT.AND P2, PT, R0.reuse, 0x8, P1 ;  /* 0x000000080000780c */ /* 0x040fe20000f44270 */
[----:B------:R-:W-:Y:S01]  /*5f20*/  @P3 STG.E.U16 desc[UR36][R6.64+0x92], R63 ;  /* 0x0000923f06003986 */ /* 0x000fe2000c101524 */
[----:B------:R-:W-:Y:S02]  /*5f30*/  ISETP.GT.AND P1, PT, R3, 0x58, PT ;  /* 0x000000580300780c */ /* 0x000fe40003f24270 */
[----:B------:R-:W-:Y:S01]  /*5f40*/  F2FP.BF16.F32.PACK_AB R65, RZ, R65 ;  /* 0x00000041ff41723e */ /* 0x000fe200000010ff */
[----:B------:R-:W-:Y:S01]  /*5f50*/  @P4 STG.E.U16 desc[UR36][R4.64+0xa0], R64 ;  /* 0x0000a04004004986 */ /* 0x000fe2000c101524 */
[----:B------:R-:W-:-:S02]  /*5f60*/  ISETP.GT.AND P3, PT, R0, 0x8, P0 ;  /* 0x000000080000780c */ /* 0x000fc40000764270 */
[----:B------:R-:W-:Y:S01]  /*5f70*/  ISETP.GT.AND P0, PT, R3, 0x59, PT ;  /* 0x000000590300780c */ /* 0x000fe20003f04270 */
[----:B------:R-:W-:Y:S01]  /*5f80*/  @P5 STG.E.U16 desc[UR36][R4.64+0xa2], R65 ;  /* 0x0000a24104005986 */ /* 0x000fe2000c101524 */
[C---:B------:R-:W-:Y:S02]  /*5f90*/  ISETP.GT.AND P4, PT, R0.reuse, RZ, P1 ;  /* 0x000000ff0000720c */ /* 0x040fe40000f84270 */
[----:B------:R-:W-:Y:S02]  /*5fa0*/  F2FP.BF16.F32.PACK_AB R66, RZ, R66 ;  /* 0x00000042ff42723e */ /* 0x000fe400000010ff */
[----:B------:R-:W-:Y:S02]  /*5fb0*/  ISETP.GT.AND P5, PT, R0, RZ, P0 ;  /* 0x000000ff0000720c */ /* 0x000fe400007a4270 */
[----:B------:R-:W-:Y:S01]  /*5fc0*/  F2FP.BF16.F32.PACK_AB R67, RZ, R67 ;  /* 0x00000043ff43723e */ /* 0x000fe200000010ff */
[----:B------:R-:W-:Y:S01]  /*5fd0*/  @P2 STG.E.U16 desc[UR36][R6.64+0xa0], R66 ;  /* 0x0000a04206002986 */ /* 0x000fe2000c101524 */
[----:B------:R-:W-:-:S02]  /*5fe0*/  F2FP.BF16.F32.PACK_AB R68, RZ, R68 ;  /* 0x00000044ff44723e */ /* 0x000fc400000010ff */
[C---:B------:R-:W-:Y:S01]  /*5ff0*/  ISETP.GT.AND P2, PT, R0.reuse, 0x8, P1 ;  /* 0x000000080000780c */ /* 0x040fe20000f44270 */
[----:B------:R-:W-:Y:S01]  /*6000*/  @P3 STG.E.U16 desc[UR36][R6.64+0xa2], R67 ;  /* 0x0000a24306003986 */ /* 0x000fe2000c101524 */
[C---:B------:R-:W-:Y:S02]  /*6010*/  ISETP.GT.AND P1, PT, R3.reuse, 0x60, PT ;  /* 0x000000600300780c */ /* 0x040fe40003f24270 */
[----:B------:R-:W-:Y:S01]  /*6020*/  F2FP.BF16.F32.PACK_AB R69, RZ, R69 ;  /* 0x00000045ff45723e */ /* 0x000fe200000010ff */
[----:B------:R-:W-:Y:S01]  /*6030*/  @P4 STG.E.U16 desc[UR36][R4.64+0xb0], R68 ;  /* 0x0000b04404004986 */ /* 0x000fe2000c101524 */
[C---:B------:R-:W-:Y:S02]  /*6040*/  ISETP.GT.AND P3, PT, R0.reuse, 0x8, P0 ;  /* 0x000000080000780c */ /* 0x040fe40000764270 */
[----:B------:R-:W-:Y:S01]  /*6050*/  ISETP.GT.AND P0, PT, R3, 0x61, PT ;  /* 0x000000610300780c */ /* 0x000fe20003f04270 */
[----:B------:R-:W-:Y:S01]  /*6060*/  @P5 STG.E.U16 desc[UR36][R4.64+0xb2], R69 ;  /* 0x0000b24504005986 */ /* 0x000fe2000c101524 */
[----:B------:R-:W-:-:S02]  /*6070*/  ISETP.GT.AND P4, PT, R0, RZ, P1 ;  /* 0x000000ff0000720c */ /* 0x000fc40000f84270 */
[C---:B------:R-:W-:Y:S02]  /*6080*/  ISETP.GT.AND P5, PT, R0.reuse, RZ, P0 ;  /* 0x000000ff0000720c */ /* 0x040fe400007a4270 */
[----:B------:R-:W-:Y:S02]  /*6090*/  F2FP.BF16.F32.PACK_AB R70, RZ, R70 ;  /* 0x00000046ff46723e */ /* 0x000fe400000010ff */
[----:B------:R-:W-:Y:S02]  /*60a0*/  F2FP.BF16.F32.PACK_AB R71, RZ, R71 ;  /* 0x00000047ff47723e */ /* 0x000fe400000010ff */
[----:B------:R-:W-:Y:S01]  /*60b0*/  F2FP.BF16.F32.PACK_AB R72, RZ, R72 ;  /* 0x00000048ff48723e */ /* 0x000fe200000010ff */
[----:B------:R-:W-:Y:S01]  /*60c0*/  @P2 STG.E.U16 desc[UR36][R6.64+0xb0], R70 ;  /* 0x0000b04606002986 */ /* 0x000fe2000c101524 */
[----:B------:R-:W-:Y:S02]  /*60d0*/  F2FP.BF16.F32.PACK_AB R73, RZ, R73 ;  /* 0x00000049ff49723e */ /* 0x000fe400000010ff */
[C---:B------:R-:W-:Y:S01]  /*60e0*/  ISETP.GT.AND P1, PT, R0.reuse, 0x8, P1 ;  /* 0x000000080000780c */ /* 0x040fe20000f24270 */
[----:B------:R-:W-:Y:S01]  /*60f0*/  @P3 STG.E.U16 desc[UR36][R6.64+0xb2], R71 ;  /* 0x0000b24706003986 */ /* 0x000fe2000c101524 */
[----:B------:R-:W-:-:S02]  /*6100*/  ISETP.GT.AND P2, PT, R0, 0x8, P0 ;  /* 0x000000080000780c */ /* 0x000fc40000744270 */
[----:B------:R-:W-:Y:S01]  /*6110*/  F2FP.BF16.F32.PACK_AB R74, RZ, R74 ;  /* 0x0000004aff4a723e */ /* 0x000fe200000010ff */
[----:B------:R-:W-:Y:S01]  /*6120*/  @P4 STG.E.U16 desc[UR36][R4.64+0xc0], R72 ;  /* 0x0000c04804004986 */ /* 0x000fe2000c101524 */
[C---:B------:R-:W-:Y:S02]  /*6130*/  ISETP.GT.AND P4, PT, R3.reuse, 0x68, PT ;  /* 0x000000680300780c */ /* 0x040fe40003f84270 */
[----:B------:R-:W-:Y:S01]  /*6140*/  ISETP.GT.AND P0, PT, R3, 0x69, PT ;  /* 0x000000690300780c */ /* 0x000fe20003f04270 */
[----:B------:R-:W-:Y:S01]  /*6150*/  @P5 STG.E.U16 desc[UR36][R4.64+0xc2], R73 ;  /* 0x0000c24904005986 */ /* 0x000fe2000c101524 */
[----:B------:R-:W-:Y:S02]  /*6160*/  ISETP.GT.AND P5, PT, R0, RZ, P4 ;  /* 0x000000ff0000720c */ /* 0x000fe400027a4270 */
[----:B------:R-:W-:Y:S01]  /*6170*/  F2FP.BF16.F32.PACK_AB R75, RZ, R75 ;  /* 0x0000004bff4b723e */ /* 0x000fe200000010ff */
[----:B------:R-:W-:Y:S01]  /*6180*/  @P1 STG.E.U16 desc[UR36][R6.64+0xc0], R74 ;  /* 0x0000c04a06001986 */ /* 0x000fe2000c101524 */
[----:B------:R-:W-:-:S02]  /*6190*/  F2FP.BF16.F32.PACK_AB R76, RZ, R76 ;  /* 0x0000004cff4c723e */ /* 0x000fc400000010ff */
[C---:B------:R-:W-:Y:S01]  /*61a0*/  ISETP.GT.AND P3, PT, R0.reuse, RZ, P0 ;  /* 0x000000ff0000720c */ /* 0x040fe20000764270 */
[----:B------:R-:W-:Y:S01]  /*61b0*/  @P2 STG.E.U16 desc[UR36][R6.64+0xc2], R75 ;  /* 0x0000c24b06002986 */ /* 0x000fe2000c101524 */
[C---:B------:R-:W-:Y:S02]  /*61c0*/  ISETP.GT.AND P4, PT, R0.reuse, 0x8, P4 ;  /* 0x000000080000780c */ /* 0x040fe40002784270 */
[----:B------:R-:W-:Y:S02]  /*61d0*/  F2FP.BF16.F32.PACK_AB R77, RZ, R77 ;  /* 0x0000004dff4d723e */ /* 0x000fe400000010ff */
[----:B------:R-:W-:Y:S01]  /*61e0*/  F2FP.BF16.F32.PACK_AB R78, RZ, R78 ;  /* 0x0000004eff4e723e */ /* 0x000fe200000010ff */
[----:B------:R-:W-:Y:S01]  /*61f0*/  @P5 STG.E.U16 desc[UR36][R4.64+0xd0], R76 ;  /* 0x0000d04c04005986 */ /* 0x000fe2000c101524 */
[----:B------:R-:W-:Y:S02]  /*6200*/  ISETP.GT.AND P5, PT, R0, 0x8, P0 ;  /* 0x000000080000780c */ /* 0x000fe400007a4270 */
[----:B------:R-:W-:-:S02]  /*6210*/  F2FP.BF16.F32.PACK_AB R79, RZ, R79 ;  /* 0x0000004fff4f723e */ /* 0x000fc400000010ff */
[C---:B------:R-:W-:Y:S01]  /*6220*/  ISETP.GT.AND P2, PT, R3.reuse, 0x71, PT ;  /* 0x000000710300780c */ /* 0x040fe20003f44270 */
[----:B------:R-:W-:Y:S01]  /*6230*/  @P3 STG.E.U16 desc[UR36][R4.64+0xd2], R77 ;  /* 0x0000d24d04003986 */ /* 0x000fe2000c101524 */
[----:B------:R-:W-:Y:S02]  /*6240*/  ISETP.GT.AND P3, PT, R3, 0x70, PT ;  /* 0x000000700300780c */ /* 0x000fe40003f64270 */
[----:B------:R-:W-:Y:S01]  /*6250*/  F2FP.BF16.F32.PACK_AB R80, RZ, R80 ;  /* 0x00000050ff50723e */ /* 0x000fe200000010ff */
[----:B------:R-:W-:Y:S01]  /*6260*/  @P4 STG.E.U16 desc[UR36][R6.64+0xd0], R78 ;  /* 0x0000d04e06004986 */ /* 0x000fe2000c101524 */
[C---:B------:R-:W-:Y:S02]  /*6270*/  ISETP.GT.AND P4, PT, R0.reuse, RZ, P2 ;  /* 0x000000ff0000720c */ /* 0x040fe40001784270 */
[----:B------:R-:W-:Y:S01]  /*6280*/  F2FP.BF16.F32.PACK_AB R81, RZ, R81 ;  /* 0x00000051ff51723e */ /* 0x000fe200000010ff */
[----:B------:R-:W-:Y:S01]  /*6290*/  @P5 STG.E.U16 desc[UR36][R6.64+0xd2], R79 ;  /* 0x0000d24f06005986 */ /* 0x000fe2000c101524 */
[----:B------:R-:W-:-:S02]  /*62a0*/  ISETP.GT.AND P5, PT, R0, RZ, P3 ;  /* 0x000000ff0000720c */ /* 0x000fc40001fa4270 */
[C---:B------:R-:W-:Y:S02]  /*62b0*/  ISETP.GT.AND P1, PT, R3.reuse, 0x78, PT ;  /* 0x000000780300780c */ /* 0x040fe40003f24270 */
[----:B------:R-:W-:Y:S02]  /*62c0*/  ISETP.GT.AND P0, PT, R3, 0x79, PT ;  /* 0x000000790300780c */ /* 0x000fe40003f04270 */
[C---:B------:R-:W-:Y:S02]  /*62d0*/  ISETP.GT.AND P3, PT, R0.reuse, 0x8, P3 ;  /* 0x000000080000780c */ /* 0x040fe40001f64270 */
[C---:B------:R-:W-:Y:S02]  /*62e0*/  ISETP.GT.AND P2, PT, R0.reuse, 0x8, P2 ;  /* 0x000000080000780c */ /* 0x040fe40001744270 */
[----:B------:R-:W-:Y:S02]  /*62f0*/  F2FP.BF16.F32.PACK_AB R82, RZ, R82 ;  /* 0x00000052ff52723e */ /* 0x000fe400000010ff */
[----:B------:R-:W-:Y:S01]  /*6300*/  F2FP.BF16.F32.PACK_AB R83, RZ, R83 ;  /* 0x00000053ff53723e */ /* 0x000fe200000010ff */
[----:B------:R-:W-:Y:S01]  /*6310*/  @P5 STG.E.U16 desc[UR36][R4.64+0xe0], R80 ;  /* 0x0000e05004005986 */ /* 0x000fe2000c101524 */
[----:B------:R-:W-:-:S02]  /*6320*/  ISETP.GT.AND P5, PT, R0, RZ, P0 ;  /* 0x000000ff0000720c */ /* 0x000fc400007a4270 */
[C---:B------:R-:W-:Y:S01]  /*6330*/  ISETP.GT.AND P0, PT, R0.reuse, 0x8, P0 ;  /* 0x000000080000780c */ /* 0x040fe20000704270 */
[----:B------:R-:W-:Y:S01]  /*6340*/  @P4 STG.E.U16 desc[UR36][R4.64+0xe2], R81 ;  /* 0x0000e25104004986 */ /* 0x000fe2000c101524 */
[C---:B------:R-:W-:Y:S02]  /*6350*/  ISETP.GT.AND P4, PT, R0.reuse, RZ, P1 ;  /* 0x000000ff0000720c */ /* 0x040fe40000f84270 */
[----:B------:R-:W-:Y:S01]  /*6360*/  ISETP.GT.AND P1, PT, R0, 0x8, P1 ;  /* 0x000000080000780c */ /* 0x000fe20000f24270 */
[----:B------:R-:W-:Y:S01]  /*6370*/  @P3 STG.E.U16 desc[UR36][R6.64+0xe0], R82 ;  /* 0x0000e05206003986 */ /* 0x000fe2000c101524 */
[----:B------:R-:W-:Y:S02]  /*6380*/  F2FP.BF16.F32.PACK_AB R84, RZ, R84 ;  /* 0x00000054ff54723e */ /* 0x000fe400000010ff */
[----:B------:R-:W-:Y:S01]  /*6390*/  F2FP.BF16.F32.PACK_AB R85, RZ, R85 ;  /* 0x00000055ff55723e */ /* 0x000fe200000010ff */
[----:B------:R-:W-:Y:S01]  /*63a0*/  @P2 STG.E.U16 desc[UR36][R6.64+0xe2], R83 ;  /* 0x0000e25306002986 */ /* 0x000fe2000c101524 */
[----:B------:R-:W-:-:S02]  /*63b0*/  F2FP.BF16.F32.PACK_AB R86, RZ, R86 ;  /* 0x00000056ff56723e */ /* 0x000fc400000010ff */
[----:B------:R-:W-:-:S03]  /*63c0*/  F2FP.BF16.F32.PACK_AB R87, RZ, R87 ;  /* 0x00000057ff57723e */ /* 0x000fc600000010ff */
[----:B------:R-:W-:Y:S04]  /*63d0*/  @P4 STG.E.U16 desc[UR36][R4.64+0xf0], R84 ;  /* 0x0000f05404004986 */ /* 0x000fe8000c101524 */
[----:B------:R0:W-:Y:S02]  /*63e0*/  @P5 STG.E.U16 desc[UR36][R4.64+0xf2], R85 ;  /* 0x0000f25504005986 */ /* 0x0001e4000c101524 */
[----:B0-----:R-:W-:Y:S02]  /*63f0*/  @P1 IMAD.MOV.U32 R4, RZ, RZ, R6 ;  /* 0x000000ffff041224 */ /* 0x001fe400078e0006 */
[----:B------:R-:W-:-:S05]  /*6400*/  @P1 IMAD.MOV.U32 R5, RZ, RZ, R7 ;  /* 0x000000ffff051224 */ /* 0x000fca00078e0007 */
[----:B------:R0:W-:Y:S04]  /*6410*/  @P1 STG.E.U16 desc[UR36][R4.64+0xf0], R86 ;  /* 0x0000f05604001986 */ /* 0x0001e8000c101524 */
[----:B------:R0:W-:Y:S02]  /*6420*/  @P0 STG.E.U16 desc[UR36][R6.64+0xf2], R87 ;  /* 0x0000f25706000986 */ /* 0x0001e4000c101524 */
.L_x_163:
[----:B------:R-:W-:Y:S05]  /*6430*/  BSYNC B0 ;  /* 0x0000000000007941 */ /* 0x000fea0003800000 */
.L_x_37:
[----:B0-----:R-:W2:Y:S01]  /*6440*/  LDL.64 R4, [R1] ;  /* 0x0000000001047983 */ /* 0x001ea20000100a00 */
[----:B------:R-:W-:Y:S01]  /*6450*/  ULDC.64 UR4, c[0x0][0x650] ;  /* 0x0001940000047ab9 */ /* 0x000fe20000000a00 */
[----:B------:R-:W-:Y:S02]  /*6460*/  IMAD.U32 R0, RZ, RZ, UR44 ;  /* 0x0000002cff007e24 */ /* 0x000fe4000f8e00ff */
[----:B------:R-:W-:Y:S02]  /*6470*/  IMAD.MOV.U32 R22, RZ, RZ, -0x1 ;  /* 0xffffffffff167424 */ /* 0x000fe400078e00ff */
[----:B------:R0:W-:Y:S01]  /*6480*/  SYNCS.ARRIVE.TRANS64.A1T0 RZ, [R0+UR46], RZ ;  /* 0x000000ff00ff79a7 */ /* 0x0001e2000810002e */
[----:B-----5:R-:W-:Y:S02]  /*6490*/  IMAD.MOV.U32 R18, RZ, RZ, -0x1 ;  /* 0xffffffffff127424 */ /* 0x020fe400078e00ff */
[----:B------:R-:W-:Y:S01]  /*64a0*/  IMAD.MOV.U32 R19, RZ, RZ, -0x1 ;  /* 0xffffffffff137424 */ /* 0x000fe200078e00ff */
[----:B0-----:R-:W-:-:S02]  /*64b0*/  PRMT R0, RZ, 0x7610, R0 ;  /* 0x00007610ff007816 */ /* 0x001fc40000000000 */
[----:B--2---:R-:W-:-:S05]  /*64c0*/  LEA R16, P0, R4, R16, 0x1 ;  /* 0x0000001004107211 */ /* 0x004fca00078008ff */
[----:B------:R-:W-:Y:S01]  /*64d0*/  IMAD.X R17, R100, 0x1, R17, P0 ;  /* 0x0000000164117824 */ /* 0x000fe200000e0611 */
[----:B------:R-:W-:-:S04]  /*64e0*/  ISETP.GE.U32.AND P0, PT, R16, UR4, PT ;  /* 0x0000000410007c0c */ /* 0x000fc8000bf06070 */
[----:B------:R-:W-:-:S13]  /*64f0*/  ISETP.GE.U32.AND.EX P0, PT, R17, UR5, PT, P0 ;  /* 0x0000000511007c0c */ /* 0x000fda000bf06100 */
[----:B------:R-:W-:Y:S05]  /*6500*/  @P0 BRA `(.L_x_164) ;  /* 0x00000004004c0947 */ /* 0x000fea0003800000 */
[----:B-1----:R-:W0:Y:S01]  /*6510*/  LDC.64 R10, c[0x0][0x628] ;  /* 0x00018a00ff0a7b82 */ /* 0x002e220000000a00 */
[----:B------:R-:W1:Y:S01]  /*6520*/  S2R R12, SR_CTAID.X ;  /* 0x00000000000c7919 */ /* 0x000e620000002500 */
[----:B------:R-:W-:Y:S02]  /*6530*/  IMAD.MOV.U32 R8, RZ, RZ, R16 ;  /* 0x000000ffff087224 */ /* 0x000fe400078e0010 */
[----:B------:R-:W-:Y:S01]  /*6540*/  IMAD.MOV.U32 R9, RZ, RZ, R17 ;  /* 0x000000ffff097224 */ /* 0x000fe200078e0011 */
[----:B------:R-:W2:Y:S03]  /*6550*/  S2R R18, SR_CTAID.Y ;  /* 0x0000000000127919 */ /* 0x000ea60000002600 */
[----:B------:R-:W1:Y:S08]  /*6560*/  LDC R0, c[0x0][0x630] ;  /* 0x00018c00ff007b82 */ /* 0x000e700000000800 */
[----:B------:R-:W1:Y:S01]  /*6570*/  LDC.64 R14, c[0x0][0x620] ;  /* 0x00018800ff0e7b82 */ /* 0x000e620000000a00 */
[----:B0-----:R-:W-:-:S04]  /*6580*/  ISETP.NE.U32.AND P0, PT, R10, RZ, PT ;  /* 0x000000ff0a00720c */ /* 0x001fc80003f05070 */
[----:B------:R-:W-:-:S13]  /*6590*/  ISETP.NE.AND.EX P0, PT, R11, RZ, PT, P0 ;  /* 0x000000ff0b00720c */ /* 0x000fda0003f05300 */
[----:B-12---:R-:W-:Y:S05]  /*65a0*/  @!P0 BRA `(.L_x_165) ;  /* 0x0000000000288947 */ /* 0x006fea0003800000 */
[----:B------:R-:W0:Y:S02]  /*65b0*/  LDC R3, c[0x0][0x634] ;  /* 0x00018d00ff037b82 */ /* 0x000e240000000800 */
[----:B0-----:R-:W-:-:S05]  /*65c0*/  IADD3 R3, P0, R16, R3, RZ ;  /* 0x0000000310037210 */ /* 0x001fca0007f1e0ff */
[----:B------:R-:W-:-:S04]  /*65d0*/  IMAD.X R13, RZ, RZ, R17, P0 ;  /* 0x000000ffff0d7224 */ /* 0x000fc800000e0611 */
[----:B------:R-:W-:-:S04]  /*65e0*/  IMAD.WIDE.U32 R4, R13, R10, RZ ;  /* 0x0000000a0d047225 */ /* 0x000fc800078e00ff */
[----:B---34-:R-:W-:-:S04]  /*65f0*/  IMAD.WIDE.U32 R6, P0, R3, R11, R4 ;  /* 0x0000000b03067225 */ /* 0x018fc80007800004 */
[----:B------:R-:W-:-:S04]  /*6600*/  IMAD.WIDE.U32 R4, R3, R10, RZ ;  /* 0x0000000a03047225 */ /* 0x000fc800078e00ff */
[----:B------:R-:W-:Y:S01]  /*6610*/  IMAD.X R9, RZ, RZ, RZ, P0 ;  /* 0x000000ffff097224 */ /* 0x000fe200000e06ff */
[----:B------:R-:W-:Y:S01]  /*6620*/  IADD3 RZ, P0, R5, R6, RZ ;  /* 0x0000000605ff7210 */ /* 0x000fe20007f1e0ff */
[----:B------:R-:W-:-:S04]  /*6630*/  IMAD.MOV.U32 R8, RZ, RZ, R7 ;  /* 0x000000ffff087224 */ /* 0x000fc800078e0007 */
[----:B------:R-:W-:-:S08]  /*6640*/  IMAD.WIDE.U32.X R8, R13, R11, R8, P0 ;  /* 0x0000000b0d087225 */ /* 0x000fd000000e0408 */
.L_x_165:
[-CC-:B------:R-:W-:Y:S01]  /*6650*/  SHF.R.U64 R19, R8, R0.reuse, R9.reuse ;  /* 0x0000000008137219 */ /* 0x180fe20000001209 */
[----:B------:R-:W0:Y:S01]  /*6660*/  LDC.64 R24, c[0x0][0x640] ;  /* 0x00019000ff187b82 */ /* 0x000e220000000a00 */
[----:B------:R-:W-:Y:S01]  /*6670*/  SHF.R.U32.HI R0, RZ, R0, R9 ;  /* 0x00000000ff007219 */ /* 0x000fe20000011609 */
[----:B------:R-:W-:Y:S01]  /*6680*/  ULDC UR4, c[0x0][0x150] ;  /* 0x0000540000047ab9 */ /* 0x000fe20000000800 */
[----:B------:R-:W-:Y:S02]  /*6690*/  IADD3 R3, P0, RZ, -R19, RZ ;  /* 0x80000013ff037210 */ /* 0x000fe40007f1e0ff */
[----:B---34-:R-:W-:-:S03]  /*66a0*/  I2FP.F32.U32 R7, R12 ;  /* 0x0000000c00077245 */ /* 0x018fc60000201000 */
[----:B------:R-:W1:Y:S01]  /*66b0*/  LDC R6, c[0x0][0x618] ;  /* 0x00018600ff067b82 */ /* 0x000e620000000800 */
[----:B------:R-:W-:Y:S02]  /*66c0*/  IMAD.X R5, RZ, RZ, ~R0, P0 ;  /* 0x000000ffff057224 */ /* 0x000fe400000e0e00 */
[----:B------:R-:W-:Y:S01]  /*66d0*/  FMUL R7, R7, UR4 ;  /* 0x0000000407077c20 */ /* 0x000fe20008400000 */
[----:B------:R-:W-:Y:S01]  /*66e0*/  ULDC UR4, c[0x0][0x154] ;  /* 0x0000550000047ab9 */ /* 0x000fe20000000800 */
[-C--:B------:R-:W-:Y:S02]  /*66f0*/  IMAD R0, R5, R14.reuse, RZ ;  /* 0x0000000e05007224 */ /* 0x080fe400078e02ff */
[C---:B------:R-:W-:Y:S01]  /*6700*/  IMAD.WIDE.U32 R4, R3.reuse, R14, R16 ;  /* 0x0000000e03047225 */ /* 0x040fe200078e0010 */
[----:B------:R-:W2:Y:S01]  /*6710*/  LDC R8, c[0x0][0x608] ;  /* 0x00018200ff087b82 */ /* 0x000ea20000000800 */
[----:B------:R-:W3:Y:S02]  /*6720*/  F2I.U32.TRUNC.NTZ R7, R7 ;  /* 0x0000000700077305 */ /* 0x000ee4000020f000 */
[----:B------:R-:W-:Y:S01]  /*6730*/  IMAD R3, R3, R15, R0 ;  /* 0x0000000f03037224 */ /* 0x000fe200078e0200 */
[----:B------:R-:W-:-:S03]  /*6740*/  I2FP.F32.U32 R0, R18 ;  /* 0x0000001200007245 */ /* 0x000fc60000201000 */
[----:B------:R-:W-:Y:S01]  /*6750*/  IMAD.IADD R3, R5, 0x1, R3 ;  /* 0x0000000105037824 */ /* 0x000fe200078e0203 */
[----:B------:R-:W4:Y:S01]  /*6760*/  LDC R11, c[0x0][0x658] ;  /* 0x00019600ff0b7b82 */ /* 0x000f220000000800 */
[----:B0-----:R-:W-:-:S04]  /*6770*/  ISETP.NE.U32.AND P0, PT, R24, RZ, PT ;  /* 0x000000ff1800720c */ /* 0x001fc80003f05070 */
[----:B------:R-:W-:-:S03]  /*6780*/  ISETP.NE.AND.EX P0, PT, R25, RZ, PT, P0 ;  /* 0x000000ff1900720c */ /* 0x000fc60003f05300 */
[----:B------:R-:W0:Y:S01]  /*6790*/  LDC R9, c[0x0][0x144] ;  /* 0x00005100ff097b82 */ /* 0x000e220000000800 */
[-C--:B-1----:R-:W-:Y:S01]  /*67a0*/  SHF.R.U64 R10, R4, R6.reuse, R3 ;  /* 0x00000006040a7219 */ /* 0x082fe20000001203 */
[----:B---3--:R-:W-:Y:S01]  /*67b0*/  IMAD.MOV R7, RZ, RZ, -R7 ;  /* 0x000000ffff077224 */ /* 0x008fe200078e0a07 */
[----:B------:R-:W-:Y:S01]  /*67c0*/  SHF.R.U32.HI R3, RZ, R6, R3 ;  /* 0x00000006ff037219 */ /* 0x000fe20000011603 */
[----:B------:R-:W-:-:S04]  /*67d0*/  FMUL R6, R0, UR4 ;  /* 0x0000000400067c20 */ /* 0x000fc80008400000 */
[----:B------:R-:W1:Y:S01]  /*67e0*/  LDC R21, c[0x0][0x148] ;  /* 0x00005200ff157b82 */ /* 0x000e620000000800 */
[----:B------:R3:W0:Y:S01]  /*67f0*/  F2I.U32.TRUNC.NTZ R14, R6 ;  /* 0x00000006000e7305 */ /* 0x000622000020f000 */
[-CC-:B--2---:R-:W-:Y:S02]  /*6800*/  SHF.R.U64 R13, R10, R8.reuse, R3.reuse ;  /* 0x000000080a0d7219 */ /* 0x184fe40000001203 */
[----:B------:R-:W-:-:S04]  /*6810*/  SHF.R.U32.HI R0, RZ, R8, R3 ;  /* 0x00000008ff007219 */ /* 0x000fc80000011603 */
[----:B------:R-:W2:Y:S01]  /*6820*/  LDC R20, c[0x0][0x648] ;  /* 0x00019200ff147b82 */ /* 0x000ea20000000800 */
[-CC-:B----4-:R-:W-:Y:S02]  /*6830*/  SHF.R.U64 R15, R13, R11.reuse, R0.reuse ;  /* 0x0000000b0d0f7219 */ /* 0x190fe40000001200 */
[----:B------:R-:W-:-:S03]  /*6840*/  SHF.R.U32.HI R5, RZ, R11, R0 ;  /* 0x0000000bff057219 */ /* 0x000fc60000011600 */
[----:B------:R-:W-:Y:S02]  /*6850*/  IMAD.MOV.U32 R4, RZ, RZ, R15 ;  /* 0x000000ffff047224 */ /* 0x000fe400078e000f */
[----:B------:R-:W4:Y:S01]  /*6860*/  LDC R26, c[0x0][0x638] ;  /* 0x00018e00ff1a7b82 */ /* 0x000f220000000800 */
[----:B0-----:R-:W-:-:S07]  /*6870*/  IMAD R22, R9, R7, R12 ;  /* 0x0000000709167224 */ /* 0x001fce00078e020c */
[----:B------:R-:W0:Y:S08]  /*6880*/  LDC R27, c[0x0][0x610] ;  /* 0x00018400ff1b7b82 */ /* 0x000e300000000800 */
[----:B------:R-:W0:Y:S01]  /*6890*/  LDC R28, c[0x0][0x600] ;  /* 0x00018000ff1c7b82 */ /* 0x000e220000000800 */
[----:B-123--:R-:W-:Y:S05]  /*68a0*/  @!P0 BRA `(.L_x_166) ;  /* 0x0000000000288947 */ /* 0x00efea0003800000 */
[----:B------:R-:W1:Y:S02]  /*68b0*/  LDC R0, c[0x0][0x64c] ;  /* 0x00019300ff007b82 */ /* 0x000e640000000800 */
[----:B-1----:R-:W-:-:S05]  /*68c0*/  IADD3 R3, P0, R15, R0, RZ ;  /* 0x000000000f037210 */ /* 0x002fca0007f1e0ff */
        /* <DEDUP_REMOVED lines=8> */
.L_x_166:
[----:B------:R-:W-:Y:S01]  /*6950*/  ISETP.NE.AND P0, PT, R2, 0x1, PT ;  /* 0x000000010200780c */ /* 0x000fe20003f05270 */
[----:B------:R-:W-:Y:S01]  /*6960*/  IMAD.MOV R14, RZ, RZ, -R14 ;  /* 0x000000ffff0e7224 */ /* 0x000fe200078e0a0e */
[----:B------:R-:W-:Y:S02]  /*6970*/  SHF.R.U64 R0, R4, R20, R5 ;  /* 0x0000001404007219 */ /* 0x000fe40000001205 */
[----:B------:R-:W-:Y:S02]  /*6980*/  LOP3.LUT R3, R13, R102, RZ, 0xc0, !PT ;  /* 0x000000660d037212 */ /* 0x000fe400078ec0ff */
[----:B------:R-:W-:Y:S01]  /*6990*/  LOP3.LUT R5, R10, R101, RZ, 0xc0, !PT ;  /* 0x000000650a057212 */ /* 0x000fe200078ec0ff */
[----:B------:R-:W-:Y:S02]  /*69a0*/  IMAD.MOV R4, RZ, RZ, -R0 ;  /* 0x000000ffff047224 */ /* 0x000fe400078e0a00 */
[----:B------:R-:W-:Y:S02]  /*69b0*/  IMAD R3, R98, R0, R3 ;  /* 0x0000000062037224 */ /* 0x000fe400078e0203 */
[----:B----4-:R-:W-:-:S02]  /*69c0*/  IMAD R0, R4, R26, R15 ;  /* 0x0000001a04007224 */ /* 0x010fc400078e020f */
[----:B------:R-:W-:Y:S02]  /*69d0*/  @P0 IMAD R22, R21, R14, R18 ;  /* 0x0000000e15160224 */ /* 0x000fe400078e0212 */
[----:B------:R-:W-:Y:S02]  /*69e0*/  IMAD.MOV.U32 R4, RZ, RZ, 0x1 ;  /* 0x00000001ff047424 */ /* 0x000fe400078e00ff */
[----:B0-----:R-:W-:Y:S02]  /*69f0*/  IMAD R22, R3, R27, R22 ;  /* 0x0000001b03167224 */ /* 0x001fe400078e0216 */
[----:B------:R-:W-:Y:S01]  /*6a00*/  IMAD R3, R0, R28, R5 ;  /* 0x0000001c00037224 */ /* 0x000fe200078e0205 */
[----:B------:R-:W-:-:S04]  /*6a10*/  PRMT R0, R4, 0x7610, R0 ;  /* 0x0000761004007816 */ /* 0x000fc80000000000 */
[----:B------:R-:W-:Y:S02]  /*6a20*/  SEL R18, R3, R22, !P0 ;  /* 0x0000001603127207 */ /* 0x000fe40004000000 */
[----:B------:R-:W-:-:S07]  /*6a30*/  SEL R22, R22, R3, !P0 ;  /* 0x0000000316167207 */ /* 0x000fce0004000000 */
.L_x_164:
[----:B------:R-:W-:Y:S01]  /*6a40*/  LOP3.LUT P0, RZ, R0, 0xff, RZ, 0xc0, !PT ;  /* 0x000000ff00ff7812 */ /* 0x000fe2000780c0ff */
[----:B------:R-:W-:Y:S01]  /*6a50*/  UIMAD.WIDE.U32 UR4, UR38, 0x38e38e39, URZ ;  /* 0x38e38e39260478a5 */ /* 0x000fe2000f8e003f */
[----:B------:R-:W-:-:S03]  /*6a60*/  LOP3.LUT R105, R105, 0x1, RZ, 0x3c, !PT ;  /* 0x0000000169697812 */ /* 0x000fc600078e3cff */
[----:B------:R-:W-:-:S04]  /*6a70*/  USHF.R.U32.HI UR4, URZ, 0x1, UR5 ;  /* 0x000000013f047899 */ /* 0x000fc80008011605 */
[----:B------:R-:W-:-:S04]  /*6a80*/  UIMAD UR38, UR4, -0x9, UR38 ;  /* 0xfffffff7042678a4 */ /* 0x000fc8000f8e0226 */
[----:B------:R-:W-:Y:S08]  /*6a90*/  @P0 BRA `(.L_x_167) ;  /* 0xffffffac006c0947 */ /* 0x000ff0000383ffff */
[----:B------:R-:W-:Y:S05]  /*6aa0*/  EXIT ;  /* 0x000000000000794d */ /* 0x000fea0003800000 */
.L_x_18:
[----:B------:R-:W-:-:S08]  /*6ab0*/  ISETP.NE.AND P0, PT, R9, RZ, PT ;  /* 0x000000ff0900720c */ /* 0x000fd00003f05270 */
[----:B0-----:R-:W0:-:S00]  /*6ac0*/  USETMAXREG.DEALLOC.CTAPOOL 0x28 ;  /* 0x00000028000079c8 */ /* 0x001e0000080e0500 */
[----:B------:R-:W-:Y:S05]  /*6ad0*/  @P0 EXIT ;  /* 0x000000000000094d */ /* 0x000fea0003800000 */
[----:B0-----:R-:W-:Y:S01]  /*6ae0*/  LOP3.LUT P0, RZ, R3, 0xff, RZ, 0xc0, !PT ;  /* 0x000000ff03ff7812 */ /* 0x001fe2000780c0ff */
[----:B------:R-:W-:Y:S02]  /*6af0*/  IMAD.MOV.U32 R3, RZ, RZ, 0x1 ;  /* 0x00000001ff037424 */ /* 0x000fe400078e00ff */
[----:B------:R-:W-:-:S10]  /*6b00*/  IMAD.MOV.U32 R8, RZ, RZ, RZ ;  /* 0x000000ffff087224 */ /* 0x000fd400078e00ff */
[----:B------:R-:W-:Y:S05]  /*6b10*/  @!P0 BRA `(.L_x_168) ;  /* 0x0000000c00288947 */ /* 0x000fea0003800000 */
[----:B------:R-:W0:Y:S01]  /*6b20*/  S2R R10, SR_CgaCtaId ;  /* 0x00000000000a7919 */ /* 0x000e220000008800 */
[----:B------:R-:W-:Y:S01]  /*6b30*/  LOP3.LUT P0, RZ, R4, 0x1f, RZ, 0xc0, !PT ;  /* 0x0000001f04ff7812 */ /* 0x000fe2000780c0ff */
[----:B------:R-:W-:Y:S01]  /*6b40*/  ULDC UR5, c[0x0][0x658] ;  /* 0x0001960000057ab9 */ /* 0x000fe20000000800 */
[----:B------:R-:W-:Y:S01]  /*6b50*/  UMOV UR6, 0xffffffff ;  /* 0xffffffff00067882 */ /* 0x000fe20000000000 */
[----:B------:R-:W-:Y:S01]  /*6b60*/  BSSY B0, `(.L_x_168) ;  /* 0x00000c5000007945 */ /* 0x000fe20003800000 */
[----:B------:R-:W-:Y:S01]  /*6b70*/  USHF.L.U32 UR6, UR6, UR5, URZ ;  /* 0x0000000506067299 */ /* 0x000fe2000800063f */
[C---:B------:R-:W-:Y:S01]  /*6b80*/  ISETP.NE.AND P2, PT, R5.reuse, RZ, PT ;  /* 0x000000ff0500720c */ /* 0x040fe20003f45270 */
[----:B------:R-:W-:Y:S01]  /*6b90*/  IMAD.MOV.U32 R11, RZ, RZ, 0x1 ;  /* 0x00000001ff0b7424 */ /* 0x000fe200078e00ff */
[----:B------:R-:W-:Y:S01]  /*6ba0*/  ISETP.NE.OR P0, PT, R5, RZ, !P0 ;  /* 0x000000ff0500720c */ /* 0x000fe20004705670 */
[----:B------:R-:W-:Y:S01]  /*6bb0*/  IMAD.MOV.U32 R3, RZ, RZ, 0x1 ;  /* 0x00000001ff037424 */ /* 0x000fe200078e00ff */
[----:B------:R-:W-:Y:S01]  /*6bc0*/  LOP3.LUT R9, R23, 0x2, RZ, 0xfc, !PT ;  /* 0x0000000217097812 */ /* 0x000fe200078efcff */
[----:B------:R-:W-:Y:S01]  /*6bd0*/  IMAD.MOV.U32 R8, RZ, RZ, RZ ;  /* 0x000000ffff087224 */ /* 0x000fe200078e00ff */
[----:B------:R-:W-:Y:S01]  /*6be0*/  ULDC UR4, c[0x0][0x600] ;  /* 0x0001800000047ab9 */ /* 0x000fe20000000800 */
[----:B------:R-:W-:Y:S01]  /*6bf0*/  UMOV UR7, 0x1 ;  /* 0x0000000100077882 */ /* 0x000fe20000000000 */
[----:B------:R-:W-:-:S02]  /*6c00*/  UIADD3 UR19, UR40, 0x1, URZ ;  /* 0x0000000128137890 */ /* 0x000fc4000fffe03f */
[----:B------:R-:W-:Y:S02]  /*6c10*/  UIADD3 UR15, UR4, -0x1, URZ ;  /* 0xffffffff040f7890 */ /* 0x000fe4000fffe03f */
[----:B------:R-:W-:Y:S02]  /*6c20*/  USHF.L.U32 UR17, UR7, UR5, URZ ;  /* 0x0000000507117299 */ /* 0x000fe4000800063f */
[----:B------:R-:W-:Y:S01]  /*6c30*/  ULOP3.LUT UR16, URZ, UR6, URZ, 0x33, !UPT ;  /* 0x000000063f107292 */ /* 0x000fe2000f8e333f */
[----:B------:R-:W-:Y:S01]  /*6c40*/  ULDC.64 UR20, c[0x0][0x198] ;  /* 0x0000660000147ab9 */ /* 0x000fe20000000a00 */
[C---:B0-----:R-:W-:Y:S02]  /*6c50*/  IMAD.SHL.U32 R13, R10.reuse, 0x40, RZ ;  /* 0x000000400a0d7824 */ /* 0x041fe400078e00ff */
[----:B------:R-:W-:-:S03]  /*6c60*/  IMAD.SHL.U32 R10, R10, 0x1000, RZ ;  /* 0x000010000a0a7824 */ /* 0x000fc600078e00ff */
[----:B------:R-:W-:-:S07]  /*6c70*/  LOP3.LUT R13, R13, 0x40, RZ, 0xc0, !PT ;  /* 0x000000400d0d7812 */ /* 0x000fce00078ec0ff */
.L_x_180:
[----:B------:R-:W-:-:S03]  /*6c80*/  UMOV UR4, 0xffffffff ;  /* 0xffffffff00047882 */ /* 0x000fc60000000000 */
[----:B------:R-:W-:Y:S05]  /*6c90*/  BRA.DIV UR4, `(.L_x_169) ;  /* 0x0000001204987947 */ /* 0x000fea000b800000 */
[----:B------:R-:W-:-:S13]  /*6ca0*/  ELECT P6, URZ, PT ;  /* 0x00000000003f782f */ /* 0x000fda00038c0000 */
.L_x_198:
[----:B------:R-:W0:Y:S01]  /*6cb0*/  LDC R4, c[0x0][0x28c] ;  /* 0x0000a300ff047b82 */ /* 0x000e220000000800 */
[----:B------:R-:W-:Y:S01]  /*6cc0*/  BSSY B1, `(.L_x_170) ;  /* 0x0000039000017945 */ /* 0x000fe20003800000 */
[----:B0-----:R-:W-:-:S13]  /*6cd0*/  ISETP.LT.OR P6, PT, R4, 0x1, !P6 ;  /* 0x000000010400780c */ /* 0x001fda00077c1670 */
[----:B------:R-:W-:Y:S05]  /*6ce0*/  @P6 BRA `(.L_x_171) ;  /* 0x0000000000d86947 */ /* 0x000fea0003800000 */
[----:B------:R-:W-:Y:S02]  /*6cf0*/  IMAD R18, R18, 0x80, R13 ;  /* 0x0000008012127824 */ /* 0x000fe400078e020d */
[----:B------:R-:W-:Y:S02]  /*6d00*/  IMAD.SHL.U32 R22, R22, 0x40, RZ ;  /* 0x0000004016167824 */ /* 0x000fe400078e00ff */
[----:B------:R-:W-:Y:S02]  /*6d10*/  IMAD.MOV.U32 R14, RZ, RZ, RZ ;  /* 0x000000ffff0e7224 */ /* 0x000fe400078e00ff */
[----:B------:R-:W-:Y:S02]  /*6d20*/  IMAD.U32 R20, RZ, RZ, UR19 ;  /* 0x00000013ff147e24 */ /* 0x000fe4000f8e00ff */
[----:B------:R-:W-:Y:S02]  /*6d30*/  IMAD.MOV.U32 R4, RZ, RZ, R3 ;  /* 0x000000ffff047224 */ /* 0x000fe400078e0003 */
[----:B------:R-:W-:-:S07]  /*6d40*/  IMAD.MOV.U32 R5, RZ, RZ, R8 ;  /* 0x000000ffff057224 */ /* 0x000fce00078e0008 */
.L_x_175:
[----:B------:R-:W0:Y:S01]  /*6d50*/  S2R R7, SR_CgaCtaId ;  /* 0x0000000000077919 */ /* 0x000e220000008800 */
[----:B------:R-:W-:-:S04]  /*6d60*/  MOV R6, 0x400 ;  /* 0x0000040000067802 */ /* 0x000fc80000000f00 */
[----:B0-----:R-:W-:Y:S02]  /*6d70*/  LEA R12, R7, R6, 0x18 ;  /* 0x00000006070c7211 */ /* 0x001fe400078ec0ff */
[----:B------:R-:W-:Y:S01]  /*6d80*/  SHF.L.U32 R6, R4, 0x1f, RZ ;  /* 0x0000001f04067819 */ /* 0x000fe200000006ff */
[----:B------:R-:W0:Y:S02]  /*6d90*/  @!P2 LDC R7, c[0x0][0x500] ;  /* 0x00014000ff07ab82 */ /* 0x000e240000000800 */
[----:B------:R-:W-:-:S04]  /*6da0*/  IMAD R15, R5, 0x8, R12 ;  /* 0x00000008050f7824 */ /* 0x000fc800078e020c */
[----:B------:R-:W1:Y:S02]  /*6db0*/  SYNCS.PHASECHK.TRANS64.TRYWAIT P1, [R15+URZ+0x48], R6 ;  /* 0x000048060f0075a7 */ /* 0x000e64000802017f */
[----:B-1----:R-:W-:Y:S05]  /*6dc0*/  @!P1 BRA `(.L_x_172) ;  /* 0x00000010006c9947 */ /* 0x002fea0003800000 */
.L_x_199:
[----:B-1----:R-:W-:Y:S01]  /*6dd0*/  PRMT R6, R9, 0x9910, RZ ;  /* 0x0000991009067816 */ /* 0x002fe200000000ff */
[----:B0-----:R0:W-:Y:S03]  /*6de0*/  @!P2 SYNCS.ARRIVE.TRANS64 RZ, [R15+URZ], R7 ;  /* 0x000000070fffa9a7 */ /* 0x0011e6000800003f */
[----:B------:R-:W-:-:S13]  /*6df0*/  ISETP.NE.AND P1, PT, R6, 0x2, PT ;  /* 0x000000020600780c */ /* 0x000fda0003f25270 */
[----:B0-----:R-:W-:Y:S05]  /*6e00*/  @P1 BRA `(.L_x_173) ;  /* 0x0000000000041947 */ /* 0x001fea0003800000 */
[----:B------:R-:W-:Y:S01]  /*6e10*/  BPT.TRAP 0x1 ;  /* 0x000000040000795c */ /* 0x000fe20000300000 */
.L_x_173:
[----:B------:R-:W-:Y:S05]  /*6e20*/  @P0 BRA `(.L_x_174) ;  /* 0x0000000000040947 */ /* 0x000fea0003800000 */
[----:B------:R-:W-:Y:S01]  /*6e30*/  BPT.TRAP 0x1 ;  /* 0x000000040000795c */ /* 0x000fe20000300000 */
.L_x_174:
[----:B------:R-:W-:Y:S01]  /*6e40*/  IMAD.SHL.U32 R7, R5, 0x2000, RZ ;  /* 0x0000200005077824 */ /* 0x000fe200078e00ff */
[----:B------:R-:W-:Y:S01]  /*6e50*/  R2UR UR9, R15 ;  /* 0x000000000f0972ca */ /* 0x000fe200000e0000 */
[----:B------:R-:W-:Y:S01]  /*6e60*/  VIADD R20, R20, 0xffffffff ;  /* 0xffffffff14147836 */ /* 0x000fe20000000000 */
[----:B------:R-:W-:Y:S01]  /*6e70*/  R2UR UR11, R22 ;  /* 0x00000000160b72ca */ /* 0x000fe200000e0000 */
[----:B------:R-:W-:Y:S01]  /*6e80*/  UIADD3 UR4, UP0, UR20, 0xf0, URZ ;  /* 0x000000f014047890 */ /* 0x000fe2000ff1e03f */
[----:B------:R-:W-:Y:S01]  /*6e90*/  LOP3.LUT R6, R7, 0x1000, R10, 0xf8, !PT ;  /* 0x0000100007067812 */ /* 0x000fe200078ef80a */
[----:B------:R-:W-:Y:S01]  /*6ea0*/  UIADD3 UR22, UP1, UR20, 0x1f0, URZ ;  /* 0x000001f014167890 */ /* 0x000fe2000ff3e03f */
[----:B------:R-:W-:Y:S01]  /*6eb0*/  IADD3 R7, R12, 0x180, R7 ;  /* 0x000001800c077810 */ /* 0x000fe20007ffe007 */
[----:B------:R-:W-:Y:S01]  /*6ec0*/  UIADD3.X UR5, URZ, UR21, URZ, UP0, !UPT ;  /* 0x000000153f057290 */ /* 0x000fe200087fe43f */
[----:B------:R-:W-:Y:S01]  /*6ed0*/  R2UR UR10, R14 ;  /* 0x000000000e0a72ca */ /* 0x000fe200000e0000 */
[----:B------:R-:W-:Y:S01]  /*6ee0*/  IMAD R6, R6, 0x2, R12 ;  /* 0x0000000206067824 */ /* 0x000fe200078e020c */
[----:B------:R-:W-:Y:S01]  /*6ef0*/  R2UR UR13, R7 ;  /* 0x00000000070d72ca */ /* 0x000fe200000e0000 */
[----:B------:R-:W-:Y:S01]  /*6f00*/  VIADD R5, R5, 0x1 ;  /* 0x0000000105057836 */ /* 0x000fe20000000000 */
[----:B------:R-:W-:Y:S01]  /*6f10*/  R2UR UR12, R19 ;  /* 0x00000000130c72ca */ /* 0x000fe200000e0000 */
[----:B------:R-:W-:Y:S01]  /*6f20*/  UIADD3.X UR23, URZ, UR21, URZ, UP1, !UPT ;  /* 0x000000153f177290 */ /* 0x000fe20008ffe43f */
[----:B------:R-:W-:Y:S01]  /*6f30*/  R2UR UR8, R6 ;  /* 0x00000000060872ca */ /* 0x000fe200000e0000 */
[----:B------:R-:W-:Y:S01]  /*6f40*/  UMOV UR6, 0x0 ;  /* 0x0000000000067882 */ /* 0x000fe20000000000 */
[----:B------:R-:W-:Y:S01]  /*6f50*/  R2UR UR18, R18 ;  /* 0x00000000121272ca */ /* 0x000fe200000e0000 */
[----:B------:R-:W-:Y:S01]  /*6f60*/  UMOV UR7, 0x10000000 ;  /* 0x1000000000077882 */ /* 0x000fe20000000000 */
[----:B------:R-:W-:Y:S01]  /*6f70*/  ISETP.GT.AND P3, PT, R20, 0x1, PT ;  /* 0x000000011400780c */ /* 0x000fe20003f64270 */
[----:B------:R-:W-:Y:S01]  /*6f80*/  UMOV UR24, 0x30000 ;  /* 0x0003000000187882 */ /* 0x000fe20000000000 */
[----:B------:R-:W-:Y:S01]  /*6f90*/  ISETP.NE.AND P1, PT, R5, 0x9, PT ;  /* 0x000000090500780c */ /* 0x000fe20003f25270 */
[----:B------:R-:W-:-:S03]  /*6fa0*/  VIADD R14, R14, 0x40 ;  /* 0x000000400e0e7836 */ /* 0x000fc60000000000 */
[----:B------:R-:W-:Y:S02]  /*6fb0*/  SEL R7, RZ, 0x1, P1 ;  /* 0x00000001ff077807 */ /* 0x000fe40000800000 */
[----:B------:R-:W-:Y:S01]  /*6fc0*/  SEL R5, R5, RZ, P1 ;  /* 0x000000ff05057207 */ /* 0x000fe20000800000 */
[----:B------:R-:W-:Y:S01]  /*6fd0*/  UIADD3 UR14, UR8, 0x12180, URZ ;  /* 0x00012180080e7890 */ /* 0x000fe2000fffe03f */
[----:B------:R-:W-:Y:S02]  /*6fe0*/  LOP3.LUT R4, R4, R7, RZ, 0x3c, !PT ;  /* 0x0000000704047212 */ /* 0x000fe400078e3cff */
[----:B------:R-:W-:Y:S02]  /*6ff0*/  UMOV UR8, UR13 ;  /* 0x0000000d00087c82 */ /* 0x000fe40008000000 */
[----:B------:R0:W-:Y:S02]  /*7000*/  UTMALDG.3D [UR8], [UR4], desc[UR6] ;  /* 0x00000608040075b4 */ /* 0x0001e40008011000 */
[----:B0-----:R-:W-:Y:S01]  /*7010*/  UMOV UR8, UR14 ;  /* 0x0000000e00087c82 */ /* 0x001fe20008000000 */
[----:B------:R-:W-:-:S02]  /*7020*/  UMOV UR11, UR18 ;  /* 0x00000012000b7c82 */ /* 0x000fc40008000000 */
[----:B------:R0:W-:Y:S02]  /*7030*/  UTMALDG.3D.MULTICAST [UR8], [UR22], UR24, desc[UR6] ;  /* 0x00000608160073b4 */ /* 0x0001e40008011818 */
[----:B0-----:R-:W-:Y:S05]  /*7040*/  @P3 BRA `(.L_x_175) ;  /* 0xfffffffc00403947 */ /* 0x001fea000383ffff */
.L_x_171:
[----:B------:R-:W-:Y:S05]  /*7050*/  BSYNC B1 ;  /* 0x0000000000017941 */ /* 0x000fea0003800000 */
.L_x_170:
[----:B------:R-:W2:Y:S01]  /*7060*/  LDL.64 R24, [R1] ;  /* 0x0000000001187983 */ /* 0x000ea20000100a00 */
[----:B------:R-:W-:Y:S01]  /*7070*/  LOP3.LUT P4, RZ, R11, 0xff, RZ, 0xc0, !PT ;  /* 0x000000ff0bff7812 */ /* 0x000fe2000788c0ff */
[----:B------:R-:W-:Y:S01]  /*7080*/  VIADD R7, R8, UR40 ;  /* 0x0000002808077c36 */ /* 0x000fe20008000000 */
[----:B------:R-:W-:Y:S01]  /*7090*/  ULDC.64 UR4, c[0x0][0x650] ;  /* 0x0001940000047ab9 */ /* 0x000fe20000000a00 */
[----:B------:R-:W-:Y:S01]  /*70a0*/  IMAD.U32 R8, RZ, RZ, UR40 ;  /* 0x00000028ff087e24 */ /* 0x000fe2000f8e00ff */
[----:B------:R-:W-:Y:S01]  /*70b0*/  UISETP.GE.U32.AND UP0, UPT, UR40, 0x9, UPT ;  /* 0x000000092800788c */ /* 0x000fe2000bf06070 */
[----:B------:R-:W-:Y:S01]  /*70c0*/  BSSY B1, `(.L_x_176) ;  /* 0x000006c000017945 */ /* 0x000fe20003800000 */
[----:B------:R-:W-:Y:S01]  /*70d0*/  ISETP.GT.U32.AND P1, PT, R7, 0x8, PT ;  /* 0x000000080700780c */ /* 0x000fe20003f24070 */
[----:B------:R-:W-:Y:S01]  /*70e0*/  IMAD.MOV.U32 R22, RZ, RZ, -0x1 ;  /* 0xffffffffff167424 */ /* 0x000fe200078e00ff */
[----:B------:R-:W-:Y:S01]  /*70f0*/  PRMT R11, RZ, 0x7610, R11 ;  /* 0x00007610ff0b7816 */ /* 0x000fe2000000000b */
[----:B------:R-:W-:Y:S01]  /*7100*/  IMAD.MOV.U32 R18, RZ, RZ, -0x1 ;  /* 0xffffffffff127424 */ /* 0x000fe200078e00ff */
[----:B------:R-:W-:Y:S01]  /*7110*/  ISETP.LT.U32.AND P1, PT, R8, 0x9, P1 ;  /* 0x000000090800780c */ /* 0x000fe20000f21070 */
[----:B------:R-:W-:Y:S01]  /*7120*/  IMAD.MOV.U32 R19, RZ, RZ, -0x1 ;  /* 0xffffffffff137424 */ /* 0x000fe200078e00ff */
[----:B------:R-:W-:Y:S01]  /*7130*/  PLOP3.LUT P3, PT, PT, PT, UP0, 0x80, 0x0 ;  /* 0x000000000000781c */ /* 0x000fe20003f6f008 */
[----:B------:R-:W0:Y:S01]  /*7140*/  @P4 S2R R5, SR_CgaCtaId ;  /* 0x0000000000054919 */ /* 0x000e220000008800 */
[----:B------:R-:W-:-:S04]  /*7150*/  @P4 MOV R4, 0x400 ;  /* 0x0000040000044802 */ /* 0x000fc80000000f00 */
[----:B0-----:R-:W-:Y:S01]  /*7160*/  @P4 LEA R6, R5, R4, 0x18 ;  /* 0x0000000405064211 */ /* 0x001fe200078ec0ff */
[----:B------:R-:W-:Y:S01]  /*7170*/  IMAD.WIDE.U32 R4, R7, 0x38e38e39, RZ ;  /* 0x38e38e3907047825 */ /* 0x000fe200078e00ff */
[----:B------:R-:W-:Y:S02]  /*7180*/  SEL R4, RZ, 0x1, !P1 ;  /* 0x00000001ff047807 */ /* 0x000fe40004800000 */
[----:B------:R0:W-:Y:S02]  /*7190*/  @P4 SYNCS.ARRIVE.TRANS64.A1T0 RZ, [R6+URZ+0xc8], RZ ;  /* 0x0000c8ff06ff49a7 */ /* 0x0001e4000810003f */
[----:B------:R-:W-:Y:S02]  /*71a0*/  LOP3.LUT R3, R3, R4, RZ, 0x3c, !PT ;  /* 0x0000000403037212 */ /* 0x000fe400078e3cff */
[----:B------:R-:W-:Y:S02]  /*71b0*/  PRMT R4, RZ, 0x7610, R4 ;  /* 0x00007610ff047816 */ /* 0x000fe40000000004 */
[----:B0-----:R-:W-:-:S04]  /*71c0*/  SHF.R.U32.HI R6, RZ, 0x1, R5 ;  /* 0x00000001ff067819 */ /* 0x001fc80000011605 */
[----:B------:R-:W-:Y:S01]  /*71d0*/  @P3 LOP3.LUT R3, R3, 0x1, R6, 0x78, !PT ;  /* 0x0000000103033812 */ /* 0x000fe200078e7806 */
[----:B------:R-:W-:Y:S01]  /*71e0*/  IMAD R8, R6, -0x9, R7 ;  /* 0xfffffff706087824 */ /* 0x000fe200078e0207 */
[----:B--2---:R-:W-:-:S04]  /*71f0*/  IADD3 R16, P4, R16, R24, RZ ;  /* 0x0000001810107210 */ /* 0x004fc80007f9e0ff */
[----:B------:R-:W-:Y:S01]  /*7200*/  ISETP.GE.U32.AND P1, PT, R16, UR4, PT ;  /* 0x0000000410007c0c */ /* 0x000fe2000bf26070 */
[----:B------:R-:W-:-:S05]  /*7210*/  IMAD.X R17, R17, 0x1, R0, P4 ;  /* 0x0000000111117824 */ /* 0x000fca00020e0600 */
[----:B------:R-:W-:-:S13]  /*7220*/  ISETP.GE.U32.AND.EX P1, PT, R17, UR5, PT, P1 ;  /* 0x0000000511007c0c */ /* 0x000fda000bf26110 */
[----:B------:R-:W-:Y:S05]  /*7230*/  @P1 BRA `(.L_x_177) ;  /* 0x0000000400501947 */ /* 0x000fea0003800000 */
[----:B------:R-:W0:Y:S01]  /*7240*/  S2R R12, SR_CTAID.X ;  /* 0x00000000000c7919 */ /* 0x000e220000002500 */
[----:B------:R-:W-:Y:S01]  /*7250*/  ULDC.64 UR4, c[0x0][0x628] ;  /* 0x00018a0000047ab9 */ /* 0x000fe20000000a00 */
[----:B------:R-:W-:Y:S01]  /*7260*/  ULDC UR7, c[0x0][0x630] ;  /* 0x00018c0000077ab9 */ /* 0x000fe20000000800 */
[----:B------:R-:W-:Y:S01]  /*7270*/  ISETP.NE.U32.AND P1, PT, RZ, UR4, PT ;  /* 0x00000004ff007c0c */ /* 0x000fe2000bf25070 */
[----:B------:R-:W1:Y:S01]  /*7280*/  S2R R14, SR_CTAID.Y ;  /* 0x00000000000e7919 */ /* 0x000e620000002600 */
[----:B------:R-:W-:Y:S01]  /*7290*/  ULDC UR8, c[0x0][0x150] ;  /* 0x0000540000087ab9 */ /* 0x000fe20000000800 */
[----:B------:R-:W-:Y:S01]  /*72a0*/  IMAD.MOV.U32 R4, RZ, RZ, R16 ;  /* 0x000000ffff047224 */ /* 0x000fe200078e0010 */
[----:B------:R-:W-:Y:S01]  /*72b0*/  ISETP.NE.AND.EX P1, PT, RZ, UR5, PT, P1 ;  /* 0x00000005ff007c0c */ /* 0x000fe2000bf25310 */
[----:B------:R-:W-:Y:S01]  /*72c0*/  IMAD.MOV.U32 R5, RZ, RZ, R17 ;  /* 0x000000ffff057224 */ /* 0x000fe200078e0011 */
[----:B0-----:R-:W-:-:S11]  /*72d0*/  I2FP.F32.U32 R18, R12 ;  /* 0x0000000c00127245 */ /* 0x001fd60000201000 */
[----:B------:R-:W-:Y:S05]  /*72e0*/  @!P1 BRA `(.L_x_178) ;  /* 0x0000000000289947 */ /* 0x000fea0003800000 */
[----:B------:R-:W-:Y:S02]  /*72f0*/  ULDC UR6, c[0x0][0x634] ;  /* 0x00018d0000067ab9 */ /* 0x000fe40000000800 */
[----:B------:R-:W-:-:S05]  /*7300*/  IADD3 R5, P1, R16, UR6, RZ ;  /* 0x0000000610057c10 */ /* 0x000fca000ff3e0ff */
[----:B------:R-:W-:-:S04]  /*7310*/  IMAD.X R15, RZ, RZ, R17, P1 ;  /* 0x000000ffff0f7224 */ /* 0x000fc800008e0611 */
[----:B------:R-:W-:-:S04]  /*7320*/  IMAD.WIDE.U32 R6, R15, UR4, RZ ;  /* 0x000000040f067c25 */ /* 0x000fc8000f8e00ff */
[----:B------:R-:W-:-:S04]  /*7330*/  IMAD.WIDE.U32 R6, P1, R5, UR5, R6 ;  /* 0x0000000505067c25 */ /* 0x000fc8000f820006 */
[----:B------:R-:W-:-:S04]  /*7340*/  IMAD.WIDE.U32 R4, R5, UR4, RZ ;  /* 0x0000000405047c25 */ /* 0x000fc8000f8e00ff */
[----:B------:R-:W-:Y:S01]  /*7350*/  IMAD.MOV.U32 R4, RZ, RZ, R7 ;  /* 0x000000ffff047224 */ /* 0x000fe200078e0007 */
[----:B------:R-:W-:Y:S01]  /*7360*/  IADD3 RZ, P3, R5, R6, RZ ;  /* 0x0000000605ff7210 */ /* 0x000fe20007f7e0ff */
[----:B------:R-:W-:-:S04]  /*7370*/  IMAD.X R5, RZ, RZ, RZ, P1 ;  /* 0x000000ffff057224 */ /* 0x000fc800008e06ff */
[----:B------:R-:W-:-:S08]  /*7380*/  IMAD.WIDE.U32.X R4, R15, UR5, R4, P3 ;  /* 0x000000050f047c25 */ /* 0x000fd000098e0404 */
.L_x_178:
[--C-:B------:R-:W-:Y:S01]  /*7390*/  SHF.R.U64 R19, R4, UR7, R5.reuse ;  /* 0x0000000704137c19 */ /* 0x100fe20008001205 */
[----:B------:R-:W-:Y:S01]  /*73a0*/  FMUL R18, R18, UR8 ;  /* 0x0000000812127c20 */ /* 0x000fe20008400000 */
[----:B------:R-:W0:Y:S01]  /*73b0*/  LDC R15, c[0x0][0x144] ;  /* 0x00005100ff0f7b82 */ /* 0x000e220000000800 */
[----:B------:R-:W-:Y:S01]  /*73c0*/  SHF.R.U32.HI R4, RZ, UR7, R5 ;  /* 0x00000007ff047c19 */ /* 0x000fe20008011605 */
[----:B------:R-:W-:Y:S01]  /*73d0*/  ULDC UR6, c[0x0][0x154] ;  /* 0x0000550000067ab9 */ /* 0x000fe20000000800 */
[----:B------:R-:W-:Y:S01]  /*73e0*/  IADD3 R5, P1, RZ, -R19, RZ ;  /* 0x80000013ff057210 */ /* 0x000fe20007f3e0ff */
[----:B------:R-:W-:Y:S01]  /*73f0*/  ULDC.64 UR4, c[0x0][0x620] ;  /* 0x0001880000047ab9 */ /* 0x000fe20000000a00 */
[----:B-1----:R-:W-:Y:S01]  /*7400*/  I2FP.F32.U32 R6, R14 ;  /* 0x0000000e00067245 */ /* 0x002fe20000201000 */
[----:B------:R-:W1:Y:S01]  /*7410*/  F2I.U32.TRUNC.NTZ R18, R18 ;  /* 0x0000001200127305 */ /* 0x000e62000020f000 */
[----:B------:R-:W-:Y:S01]  /*7420*/  ISETP.NE.AND P4, PT, R2, 0x1, PT ;  /* 0x000000010200780c */ /* 0x000fe20003f85270 */
[----:B------:R-:W-:Y:S01]  /*7430*/  IMAD.X R4, RZ, RZ, ~R4, P1 ;  /* 0x000000ffff047224 */ /* 0x000fe200008e0e04 */
[----:B------:R-:W2:Y:S01]  /*7440*/  LDC R21, c[0x0][0x148] ;  /* 0x00005200ff157b82 */ /* 0x000ea20000000800 */
[----:B------:R-:W-:Y:S01]  /*7450*/  FMUL R6, R6, UR6 ;  /* 0x0000000606067c20 */ /* 0x000fe20008400000 */
[----:B------:R-:W-:Y:S01]  /*7460*/  ULDC.64 UR6, c[0x0][0x640] ;  /* 0x0001900000067ab9 */ /* 0x000fe20000000a00 */
[----:B------:R-:W-:Y:S01]  /*7470*/  IMAD R4, R4, UR4, RZ ;  /* 0x0000000404047c24 */ /* 0x000fe2000f8e02ff */
[----:B------:R-:W-:-:S03]  /*7480*/  ISETP.NE.U32.AND P1, PT, RZ, UR6, PT ;  /* 0x00000006ff007c0c */ /* 0x000fc6000bf25070 */
[----:B------:R-:W3:Y:S01]  /*7490*/  F2I.U32.TRUNC.NTZ R6, R6 ;  /* 0x0000000600067305 */ /* 0x000ee2000020f000 */
[C---:B------:R-:W-:Y:S01]  /*74a0*/  IMAD R7, R5.reuse, UR5, R4 ;  /* 0x0000000505077c24 */ /* 0x040fe2000f8e0204 */
[----:B------:R-:W-:Y:S01]  /*74b0*/  ISETP.NE.AND.EX P1, PT, RZ, UR7, PT, P1 ;  /* 0x00000007ff007c0c */ /* 0x000fe2000bf25310 */
[----:B------:R-:W-:Y:S01]  /*74c0*/  IMAD.WIDE.U32 R4, R5, UR4, R16 ;  /* 0x0000000405047c25 */ /* 0x000fe2000f8e0010 */
[----:B------:R-:W-:-:S03]  /*74d0*/  ULDC UR4, c[0x0][0x618] ;  /* 0x0001860000047ab9 */ /* 0x000fc60000000800 */
[----:B-1----:R-:W-:Y:S02]  /*74e0*/  IMAD.MOV R18, RZ, RZ, -R18 ;  /* 0x000000ffff127224 */ /* 0x002fe400078e0a12 */
[----:B------:R-:W-:Y:S02]  /*74f0*/  IMAD.IADD R5, R5, 0x1, R7 ;  /* 0x0000000105057824 */ /* 0x000fe400078e0207 */
[----:B0-----:R-:W-:-:S03]  /*7500*/  IMAD R12, R15, R18, R12 ;  /* 0x000000120f0c7224 */ /* 0x001fc600078e020c */
[--C-:B------:R-:W-:Y:S01]  /*7510*/  SHF.R.U64 R15, R4, UR4, R5.reuse ;  /* 0x00000004040f7c19 */ /* 0x100fe20008001205 */
[----:B---3--:R-:W-:Y:S01]  /*7520*/  IMAD.MOV R7, RZ, RZ, -R6 ;  /* 0x000000ffff077224 */ /* 0x008fe200078e0a06 */
[----:B------:R-:W-:Y:S01]  /*7530*/  SHF.R.U32.HI R4, RZ, UR4, R5 ;  /* 0x00000004ff047c19 */ /* 0x000fe20008011605 */
[----:B------:R-:W-:Y:S02]  /*7540*/  ULDC UR4, c[0x0][0x608] ;  /* 0x0001820000047ab9 */ /* 0x000fe40000000800 */
[----:B--2---:R-:W-:Y:S01]  /*7550*/  @P4 IMAD R12, R21, R7, R14 ;  /* 0x00000007150c4224 */ /* 0x004fe200078e020e */
[--C-:B------:R-:W-:Y:S02]  /*7560*/  SHF.R.U64 R18, R15, UR4, R4.reuse ;  /* 0x000000040f127c19 */ /* 0x100fe40008001204 */
[----:B------:R-:W-:Y:S01]  /*7570*/  SHF.R.U32.HI R5, RZ, UR4, R4 ;  /* 0x00000004ff057c19 */ /* 0x000fe20008011604 */
[----:B------:R-:W-:-:S03]  /*7580*/  ULDC UR4, c[0x0][0x658] ;  /* 0x0001960000047ab9 */ /* 0x000fc60000000800 */
[--C-:B------:R-:W-:Y:S02]  /*7590*/  SHF.R.U64 R14, R18, UR4, R5.reuse ;  /* 0x00000004120e7c19 */ /* 0x100fe40008001205 */
[----:B------:R-:W-:-:S03]  /*75a0*/  SHF.R.U32.HI R21, RZ, UR4, R5 ;  /* 0x00000004ff157c19 */ /* 0x000fc60008011605 */
[----:B------:R-:W-:Y:S02]  /*75b0*/  IMAD.MOV.U32 R6, RZ, RZ, R14 ;  /* 0x000000ffff067224 */ /* 0x000fe400078e000e */
[----:B------:R-:W-:Y:S01]  /*75c0*/  IMAD.MOV.U32 R5, RZ, RZ, R21 ;  /* 0x000000ffff057224 */ /* 0x000fe200078e0015 */
[----:B------:R-:W-:Y:S06]  /*75d0*/  @!P1 BRA `(.L_x_179) ;  /* 0x00000000002c9947 */ /* 0x000fec0003800000 */
        /* <DEDUP_REMOVED lines=9> */
[----:B------:R-:W-:-:S04]  /*7670*/  IMAD.WIDE.U32.X R4, R21, UR7, R4, P3 ;  /* 0x0000000715047c25 */ /* 0x000fc800098e0404 */
[----:B------:R-:W-:-:S07]  /*7680*/  IMAD.MOV.U32 R6, RZ, RZ, R4 ;  /* 0x000000ffff067224 */ /* 0x000fce00078e0004 */
.L_x_179:
[----:B------:R-:W-:Y:S01]  /*7690*/  ULDC UR4, c[0x0][0x648] ;  /* 0x0001920000047ab9 */ /* 0x000fe20000000800 */
[----:B------:R-:W-:Y:S01]  /*76a0*/  LOP3.LUT R4, R18, UR16, RZ, 0xc0, !PT ;  /* 0x0000001012047c12 */ /* 0x000fe2000f8ec0ff */
[----:B------:R-:W-:Y:S01]  /*76b0*/  ULDC UR5, c[0x0][0x610] ;  /* 0x0001840000057ab9 */ /* 0x000fe20000000800 */
[----:B------:R-:W-:Y:S01]  /*76c0*/  SHF.R.U64 R5, R6, UR4, R5 ;  /* 0x0000000406057c19 */ /* 0x000fe20008001205 */
[----:B------:R-:W-:Y:S01]  /*76d0*/  ULDC UR4, c[0x0][0x638] ;  /* 0x00018e0000047ab9 */ /* 0x000fe20000000800 */
[----:B------:R-:W-:-:S03]  /*76e0*/  LOP3.LUT R15, R15, UR15, RZ, 0xc0, !PT ;  /* 0x0000000f0f0f7c12 */ /* 0x000fc6000f8ec0ff */
[----:B------:R-:W-:Y:S02]  /*76f0*/  IMAD.MOV R7, RZ, RZ, -R5 ;  /* 0x000000ffff077224 */ /* 0x000fe400078e0a05 */
[----:B------:R-:W-:Y:S02]  /*7700*/  IMAD R5, R5, UR17, R4 ;  /* 0x0000001105057c24 */ /* 0x000fe4000f8e0204 */
[----:B------:R-:W-:Y:S01]  /*7710*/  IMAD R14, R7, UR4, R14 ;  /* 0x00000004070e7c24 */ /* 0x000fe2000f8e020e */
[----:B------:R-:W-:Y:S01]  /*7720*/  ULDC UR4, c[0x0][0x600] ;  /* 0x0001800000047ab9 */ /* 0x000fe20000000800 */
[----:B------:R-:W-:Y:S02]  /*7730*/  IMAD R12, R5, UR5, R12 ;  /* 0x00000005050c7c24 */ /* 0x000fe4000f8e020c */
[----:B------:R-:W-:Y:S02]  /*7740*/  IMAD R5, R14, UR4, R15 ;  /* 0x000000040e057c24 */ /* 0x000fe4000f8e020f */
[----:B------:R-:W-:-:S03]  /*7750*/  IMAD.MOV.U32 R4, RZ, RZ, 0x1 ;  /* 0x00000001ff047424 */ /* 0x000fc600078e00ff */
[----:B------:R-:W-:Y:S02]  /*7760*/  SEL R18, R5, R12, !P4 ;  /* 0x0000000c05127207 */ /* 0x000fe40006000000 */
[----:B------:R-:W-:-:S07]  /*7770*/  SEL R22, R12, R5, !P4 ;  /* 0x000000050c167207 */ /* 0x000fce0006000000 */
.L_x_177:
[----:B------:R-:W-:Y:S05]  /*7780*/  BSYNC B1 ;  /* 0x0000000000017941 */ /* 0x000fea0003800000 */
.L_x_176:
[----:B------:R-:W-:-:S13]  /*7790*/  LOP3.LUT P1, RZ, R4, 0xff, RZ, 0xc0, !PT ;  /* 0x000000ff04ff7812 */ /* 0x000fda000782c0ff */
[----:B------:R-:W-:Y:S05]  /*77a0*/  @P1 BRA `(.L_x_180) ;  /* 0xfffffff400341947 */ /* 0x000fea000383ffff */
[----:B------:R-:W-:Y:S05]  /*77b0*/  BSYNC B0 ;  /* 0x0000000000007941 */ /* 0x000fea0003800000 */
.L_x_168:
[----:B------:R-:W-:-:S03]  /*77c0*/  UMOV UR4, 0xffffffff ;  /* 0xffffffff00047882 */ /* 0x000fc60000000000 */
[----:B------:R-:W-:Y:S05]  /*77d0*/  BRA.DIV UR4, `(.L_x_181) ;  /* 0x0000000604fc7947 */ /* 0x000fea000b800000 */
[----:B------:R-:W-:-:S13]  /*77e0*/  ELECT P6, URZ, PT ;  /* 0x00000000003f782f */ /* 0x000fda00038c0000 */
.L_x_202:
[----:B------:R-:W-:Y:S04]  /*77f0*/  BSSY B0, `(.L_x_182) ;  /* 0x0000058000007945 */ /* 0x000fe80003800000 */
[----:B------:R-:W-:Y:S05]  /*7800*/  @!P6 BRA `(.L_x_183) ;  /* 0x000000040058e947 */ /* 0x000fea0003800000 */
[----:B------:R-:W-:-:S04]  /*7810*/  LOP3.LUT R23, R23, 0x2, RZ, 0xfc, !PT ;  /* 0x0000000217177812 */ /* 0x000fc800078efcff */
[----:B------:R-:W-:-:S13]  /*7820*/  ISETP.NE.AND P0, PT, R23, 0x3, PT ;  /* 0x000000031700780c */ /* 0x000fda0003f05270 */
[----:B------:R-:W-:Y:S05]  /*7830*/  @!P0 BRA `(.L_x_184) ;  /* 0x0000000000048947 */ /* 0x000fea0003800000 */
[----:B------:R-:W-:Y:S01]  /*7840*/  BPT.TRAP 0x1 ;  /* 0x000000040000795c */ /* 0x000fe20000300000 */
.L_x_184:
[----:B------:R-:W0:Y:S01]  /*7850*/  S2R R5, SR_CgaCtaId ;  /* 0x0000000000057919 */ /* 0x000e220000008800 */
[----:B------:R-:W-:Y:S02]  /*7860*/  MOV R0, 0x400 ;  /* 0x0000040000007802 */ /* 0x000fe40000000f00 */
[----:B------:R-:W-:Y:S02]  /*7870*/  SHF.L.U32 R2, R3, 0x1f, RZ ;  /* 0x0000001f03027819 */ /* 0x000fe400000006ff */
[----:B0-----:R-:W-:-:S05]  /*7880*/  LEA R5, R5, R0, 0x18 ;  /* 0x0000000005057211 */ /* 0x001fca00078ec0ff */
[----:B------:R-:W-:-:S04]  /*7890*/  VIADD R5, R5, 0x48 ;  /* 0x0000004805057836 */ /* 0x000fc80000000000 */
[C---:B------:R-:W-:Y:S02]  /*78a0*/  IMAD R7, R8.reuse, 0x8, R5 ;  /* 0x0000000808077824 */ /* 0x040fe400078e0205 */
[----:B------:R-:W-:Y:S02]  /*78b0*/  VIADD R8, R8, 0x1 ;  /* 0x0000000108087836 */ /* 0x000fe40000000000 */
[----:B------:R-:W0:Y:S03]  /*78c0*/  SYNCS.PHASECHK.TRANS64.TRYWAIT P0, [R7+URZ], R2 ;  /* 0x00000002070075a7 */ /* 0x000e26000800017f */
[----:B------:R-:W-:-:S04]  /*78d0*/  ISETP.NE.AND P1, PT, R8, 0x9, PT ;  /* 0x000000090800780c */ /* 0x000fc80003f25270 */
[----:B------:R-:W-:Y:S02]  /*78e0*/  SEL R0, RZ, 0x1, P1 ;  /* 0x00000001ff007807 */ /* 0x000fe40000800000 */
[----:B------:R-:W-:Y:S02]  /*78f0*/  SEL R8, R8, RZ, P1 ;  /* 0x000000ff08087207 */ /* 0x000fe40000800000 */
[----:B------:R-:W-:-:S03]  /*7900*/  LOP3.LUT R9, R3, R0, RZ, 0x3c, !PT ;  /* 0x0000000003097212 */ /* 0x000fc600078e3cff */
[----:B------:R-:W-:Y:S01]  /*7910*/  IMAD R6, R8, 0x8, R5 ;  /* 0x0000000808067824 */ /* 0x000fe200078e0205 */
[----:B------:R-:W-:Y:S01]  /*7920*/  SHF.L.U32 R3, R9, 0x1f, RZ ;  /* 0x0000001f09037819 */ /* 0x000fe200000006ff */
[----:B0-----:R-:W-:Y:S06]  /*7930*/  @!P0 BRA `(.L_x_185) ;  /* 0x0000000400c48947 */ /* 0x001fec0003800000 */
.L_x_203:
[----:B------:R-:W1:Y:S01]  /*7940*/  SYNCS.PHASECHK.TRANS64.TRYWAIT P0, [R6+URZ], R3 ;  /* 0x00000003060075a7 */ /* 0x000e62000800017f */
[----:B------:R-:W-:-:S05]  /*7950*/  VIADD R0, R8, 0x1 ;  /* 0x0000000108007836 */ /* 0x000fca0000000000 */
[----:B------:R-:W-:-:S04]  /*7960*/  ISETP.NE.AND P1, PT, R0, 0x9, PT ;  /* 0x000000090000780c */ /* 0x000fc80003f25270 */
[----:B0-----:R-:W-:Y:S02]  /*7970*/  SEL R2, RZ, 0x1, P1 ;  /* 0x00000001ff027807 */ /* 0x001fe40000800000 */
[----:B------:R-:W-:Y:S02]  /*7980*/  SEL R0, R0, RZ, P1 ;  /* 0x000000ff00007207 */ /* 0x000fe40000800000 */
[----:B------:R-:W-:-:S03]  /*7990*/  LOP3.LUT R9, R9, R2, RZ, 0x3c, !PT ;  /* 0x0000000209097212 */ /* 0x000fc600078e3cff */
[----:B------:R-:W-:Y:S01]  /*79a0*/  IMAD R7, R0, 0x8, R5 ;  /* 0x0000000800077824 */ /* 0x000fe200078e0205 */
[----:B------:R-:W-:Y:S01]  /*79b0*/  SHF.L.U32 R4, R9, 0x1f, RZ ;  /* 0x0000001f09047819 */ /* 0x000fe200000006ff */
[----:B-1----:R-:W-:Y:S06]  /*79c0*/  @!P0 BRA `(.L_x_186) ;  /* 0x0000000400b48947 */ /* 0x002fec0003800000 */
.L_x_204:
[----:B------:R-:W1:Y:S01]  /*79d0*/  SYNCS.PHASECHK.TRANS64.TRYWAIT P0, [R7+URZ], R4 ;  /* 0x00000004070075a7 */ /* 0x000e62000800017f */
[----:B------:R-:W-:-:S05]  /*79e0*/  VIADD R0, R0, 0x1 ;  /* 0x0000000100007836 */ /* 0x000fca0000000000 */
[----:B------:R-:W-:-:S04]  /*79f0*/  ISETP.NE.AND P1, PT, R0, 0x9, PT ;  /* 0x000000090000780c */ /* 0x000fc80003f25270 */
[----:B------:R-:W-:Y:S02]  /*7a00*/  SEL R2, RZ, 0x1, P1 ;  /* 0x00000001ff027807 */ /* 0x000fe40000800000 */
[----:B------:R-:W-:Y:S02]  /*7a10*/  SEL R0, R0, RZ, P1 ;  /* 0x000000ff00007207 */ /* 0x000fe40000800000 */
[----:B------:R-:W-:-:S03]  /*7a20*/  LOP3.LUT R9, R9, R2, RZ, 0x3c, !PT ;  /* 0x0000000209097212 */ /* 0x000fc600078e3cff */
[----:B0-----:R-:W-:Y:S01]  /*7a30*/  IMAD R6, R0, 0x8, R5 ;  /* 0x0000000800067824 */ /* 0x001fe200078e0205 */
[----:B------:R-:W-:Y:S01]  /*7a40*/  SHF.L.U32 R3, R9, 0x1f, RZ ;  /* 0x0000001f09037819 */ /* 0x000fe200000006ff */
[----:B-1----:R-:W-:Y:S06]  /*7a50*/  @!P0 BRA `(.L_x_187) ;  /* 0x0000000400a48947 */ /* 0x002fec0003800000 */
.L_x_205:
        /* <DEDUP_REMOVED lines=9> */
.L_x_206:
        /* <DEDUP_REMOVED lines=9> */
.L_x_207:
        /* <DEDUP_REMOVED lines=9> */
.L_x_208:
        /* <DEDUP_REMOVED lines=9> */
.L_x_209:
[----:B------:R-:W1:Y:S01]  /*7ca0*/  SYNCS.PHASECHK.TRANS64.TRYWAIT P0, [R6+URZ], R3 ;  /* 0x00000003060075a7 */ /* 0x000e62000800017f */
[----:B------:R-:W-:-:S05]  /*7cb0*/  VIADD R0, R0, 0x1 ;  /* 0x0000000100007836 */ /* 0x000fca0000000000 */
[----:B------:R-:W-:-:S04]  /*7cc0*/  ISETP.NE.AND P1, PT, R0, 0x9, PT ;  /* 0x000000090000780c */ /* 0x000fc80003f25270 */
[----:B------:R-:W-:Y:S02]  /*7cd0*/  SEL R2, RZ, 0x1, P1 ;  /* 0x00000001ff027807 */ /* 0x000fe40000800000 */
[----:B------:R-:W-:Y:S02]  /*7ce0*/  SEL R0, R0, RZ, P1 ;  /* 0x000000ff00007207 */ /* 0x000fe40000800000 */
[----:B------:R-:W-:Y:S01]  /*7cf0*/  LOP3.LUT R2, R9, R2, RZ, 0x3c, !PT ;  /* 0x0000000209027212 */ /* 0x000fe200078e3cff */
[----:B-1----:R-:W-:Y:S06]  /*7d00*/  @!P0 BRA `(.L_x_192) ;  /* 0x00000004005c8947 */ /* 0x002fec0003800000 */
.L_x_210:
[----:B------:R-:W-:Y:S01]  /*7d10*/  IMAD R5, R0, 0x8, R5 ;  /* 0x0000000800057824 */ /* 0x000fe200078e0205 */
[----:B------:R-:W-:-:S07]  /*7d20*/  SHF.L.U32 R0, R2, 0x1f, RZ ;  /* 0x0000001f02007819 */ /* 0x000fce00000006ff */
.L_x_193:
[----:B--2---:R2:W3:Y:S02]  /*7d30*/  SYNCS.PHASECHK.TRANS64.TRYWAIT P0, [R5+URZ], R0 ;  /* 0x00000000050075a7 */ /* 0x0044e4000800017f */
[----:B---3--:R-:W-:Y:S05]  /*7d40*/  @!P0 NANOSLEEP.SYNCS 0x989680 ;  /* 0x009896800000895d */ /* 0x008fea0003900000 */
[----:B------:R-:W3:Y:S02]  /*7d50*/  @!P0 SYNCS.PHASECHK.TRANS64 P0, [R5+URZ], R0 ;  /* 0x00000000050085a7 */ /* 0x000ee4000800007f */
[----:B---3--:R-:W-:Y:S05]  /*7d60*/  @!P0 BRA `(.L_x_193) ;  /* 0xfffffffc00f08947 */ /* 0x008fea000383ffff */
.L_x_183:
[----:B------:R-:W-:Y:S05]  /*7d70*/  BSYNC B0 ;  /* 0x0000000000007941 */ /* 0x000fea0003800000 */
.L_x_182:
[----:B------:R-:W-:Y:S05]  /*7d80*/  EXIT ;  /* 0x000000000000794d */ /* 0x000fea0003800000 */
.L_x_20:
[----:B0-----:R-:W-:-:S04]  /*7d90*/  IMAD.U32 R3, RZ, RZ, UR43 ;  /* 0x0000002bff037e24 */ /* 0x001fc8000f8e00ff */
[----:B------:R0:W1:Y:S03]  /*7da0*/  SYNCS.PHASECHK.TRANS64.TRYWAIT P0, [R3+URZ+-0x8], R0 ;  /* 0xfffff800030075a7 */ /* 0x000066000800017f */
[----:B-1----:R-:W-:Y:S05]  /*7db0*/  @!P0 NANOSLEEP.SYNCS 0x989680 ;  /* 0x009896800000895d */ /* 0x002fea0003900000 */
[----:B------:R-:W1:Y:S02]  /*7dc0*/  @!P0 SYNCS.PHASECHK.TRANS64 P0, [R3+URZ+-0x8], R0 ;  /* 0xfffff800030085a7 */ /* 0x000e64000800007f */
[----:B-1----:R-:W-:Y:S05]  /*7dd0*/  @!P0 BRA `(.L_x_20) ;  /* 0xfffffffc00ec8947 */ /* 0x002fea000383ffff */
[----:B------:R-:W-:Y:S05]  /*7de0*/  BRA `(.L_x_194) ;  /* 0xffffff9800a47947 */ /* 0x000fea000383ffff */
.L_x_25:
[----:B-1----:R1:W2:Y:S02]  /*7df0*/  SYNCS.PHASECHK.TRANS64.TRYWAIT P1, [R3+URZ], R0 ;  /* 0x00000000030075a7 */ /* 0x0022a4000802017f */
[----:B--2---:R-:W-:Y:S05]  /*7e00*/  @!P1 NANOSLEEP.SYNCS 0x989680 ;  /* 0x009896800000995d */ /* 0x004fea0003900000 */
[----:B------:R-:W2:Y:S02]  /*7e10*/  @!P1 SYNCS.PHASECHK.TRANS64 P1, [R3+URZ], R0 ;  /* 0x00000000030095a7 */ /* 0x000ea4000802007f */
[----:B--2---:R-:W-:Y:S05]  /*7e20*/  @!P1 BRA `(.L_x_25) ;  /* 0xfffffffc00f09947 */ /* 0x004fea000383ffff */
[----:B------:R-:W-:Y:S05]  /*7e30*/  BRA `(.L_x_24) ;  /* 0xffffff9c00187947 */ /* 0x000fea000383ffff */
.L_x_30:
[----:B-1----:R-:W-:-:S04]  /*7e40*/  IMAD.U32 R5, RZ, RZ, UR4 ;  /* 0x00000004ff057e24 */ /* 0x002fc8000f8e00ff */
[----:B------:R1:W2:Y:S03]  /*7e50*/  SYNCS.PHASECHK.TRANS64.TRYWAIT P1, [R5+URZ], R4 ;  /* 0x00000004050075a7 */ /* 0x0002a6000802017f */
[----:B--2---:R-:W-:Y:S05]  /*7e60*/  @!P1 NANOSLEEP.SYNCS 0x989680 ;  /* 0x009896800000995d */ /* 0x004fea0003900000 */
[----:B------:R-:W2:Y:S02]  /*7e70*/  @!P1 SYNCS.PHASECHK.TRANS64 P1, [R5+URZ], R4 ;  /* 0x00000004050095a7 */ /* 0x000ea4000802007f */
[----:B--2---:R-:W-:Y:S05]  /*7e80*/  @!P1 BRA `(.L_x_30) ;  /* 0xfffffffc00ec9947 */ /* 0x004fea000383ffff */
[----:B------:R-:W-:Y:S05]  /*7e90*/  BRA `(.L_x_29) ;  /* 0xffffff9c00e87947 */ /* 0x000fea000383ffff */
.L_x_36:
[----:B0-----:R-:W-:-:S04]  /*7ea0*/  IMAD.U32 R3, RZ, RZ, UR43 ;  /* 0x0000002bff037e24 */ /* 0x001fc8000f8e00ff */
[----:B------:R0:W1:Y:S03]  /*7eb0*/  SYNCS.PHASECHK.TRANS64.TRYWAIT P0, [R3+URZ+0x8], R0 ;  /* 0x00000800030075a7 */ /* 0x000066000800017f */
[----:B-1----:R-:W-:Y:S05]  /*7ec0*/  @!P0 NANOSLEEP.SYNCS 0x989680 ;  /* 0x009896800000895d */ /* 0x002fea0003900000 */
[----:B------:R-:W1:Y:S02]  /*7ed0*/  @!P0 SYNCS.PHASECHK.TRANS64 P0, [R3+URZ+0x8], R0 ;  /* 0x00000800030085a7 */ /* 0x000e64000800007f */
[----:B-1----:R-:W-:Y:S05]  /*7ee0*/  @!P0 BRA `(.L_x_36) ;  /* 0xfffffffc00ec8947 */ /* 0x002fea000383ffff */
[----:B------:R-:W-:Y:S05]  /*7ef0*/  BRA `(.L_x_195) ;  /* 0xffffffa400287947 */ /* 0x000fea000383ffff */
.L_x_169:
[----:B------:R-:W-:Y:S01]  /*7f00*/  BSSY B1, `(.L_x_196) ;  /* 0x0000006000017945 */ /* 0x000fe20003800000 */
[----:B------:R-:W-:-:S07]  /*7f10*/  IMAD.MOV.U32 R15, RZ, RZ, -0x1 ;  /* 0xffffffffff0f7424 */ /* 0x000fce00078e00ff */
[----:B-----5:R-:W-:Y:S05]  /*7f20*/  WARPSYNC.COLLECTIVE R15, `(.L_x_197) ;  /* 0x000000000f0c7348 */ /* 0x020fea0003c00000 */
[----:B------:R-:W-:Y:S02]  /*7f30*/  ELECT P6, UR62, PT ;  /* 0x00000000003e782f */ /* 0x000fe400038c0000 */
[----:B------:R-:W-:Y:S01]  /*7f40*/  MOV R14, UR62 ;  /* 0x0000003e000e7c02 */ /* 0x000fe20008000f00 */
[----:B-----5:R-:W-:Y:S10]  /*7f50*/  ENDCOLLECTIVE ;  /* 0x000000000000791b */ /* 0x020ff40003800000 */
.L_x_197:
[----:B------:R-:W-:Y:S05]  /*7f60*/  BSYNC B1 ;  /* 0x0000000000017941 */ /* 0x000fea0003800000 */
.L_x_196:
[----:B------:R-:W-:Y:S05]  /*7f70*/  BRA `(.L_x_198) ;  /* 0xffffffec004c7947 */ /* 0x000fea000383ffff */
.L_x_172:
[----:B-1----:R1:W2:Y:S02]  /*7f80*/  SYNCS.PHASECHK.TRANS64.TRYWAIT P1, [R15+URZ+0x48], R6 ;  /* 0x000048060f0075a7 */ /* 0x0022a4000802017f */
[----:B--2---:R-:W-:Y:S05]  /*7f90*/  @!P1 NANOSLEEP.SYNCS 0x989680 ;  /* 0x009896800000995d */ /* 0x004fea0003900000 */
[----:B------:R-:W2:Y:S02]  /*7fa0*/  @!P1 SYNCS.PHASECHK.TRANS64 P1, [R15+URZ+0x48], R6 ;  /* 0x000048060f0095a7 */ /* 0x000ea4000802007f */
[----:B--2---:R-:W-:Y:S05]  /*7fb0*/  @!P1 BRA `(.L_x_172) ;  /* 0xfffffffc00f09947 */ /* 0x004fea000383ffff */
[----:B------:R-:W-:Y:S05]  /*7fc0*/  BRA `(.L_x_199) ;  /* 0xffffffec00807947 */ /* 0x000fea000383ffff */
.L_x_181:
[----:B------:R-:W-:Y:S01]  /*7fd0*/  BSSY B0, `(.L_x_200) ;  /* 0x0000006000007945 */ /* 0x000fe20003800000 */
[----:B------:R-:W-:-:S07]  /*7fe0*/  IMAD.MOV.U32 R15, RZ, RZ, -0x1 ;  /* 0xffffffffff0f7424 */ /* 0x000fce00078e00ff */
[----:B-----5:R-:W-:Y:S05]  /*7ff0*/  WARPSYNC.COLLECTIVE R15, `(.L_x_201) ;  /* 0x000000000f0c7348 */ /* 0x020fea0003c00000 */
[----:B------:R-:W-:Y:S02]  /*8000*/  ELECT P6, UR62, PT ;  /* 0x00000000003e782f */ /* 0x000fe400038c0000 */
[----:B------:R-:W-:Y:S01]  /*8010*/  MOV R14, UR62 ;  /* 0x0000003e000e7c02 */ /* 0x000fe20008000f00 */
[----:B-----5:R-:W-:Y:S10]  /*8020*/  ENDCOLLECTIVE ;  /* 0x000000000000791b */ /* 0x020ff40003800000 */
.L_x_201:
[----:B------:R-:W-:Y:S05]  /*8030*/  BSYNC B0 ;  /* 0x0000000000007941 */ /* 0x000fea0003800000 */
.L_x_200:
[----:B------:R-:W-:Y:S05]  /*8040*/  BRA `(.L_x_202) ;  /* 0xfffffff400e87947 */ /* 0x000fea000383ffff */
.L_x_185:
[----:B0-----:R0:W1:Y:S02]  /*8050*/  SYNCS.PHASECHK.TRANS64.TRYWAIT P0, [R7+URZ], R2 ;  /* 0x00000002070075a7 */ /* 0x001064000800017f */
[----:B-1----:R-:W-:Y:S05]  /*8060*/  @!P0 NANOSLEEP.SYNCS 0x989680 ;  /* 0x009896800000895d */ /* 0x002fea0003900000 */
[----:B------:R-:W1:Y:S02]  /*8070*/  @!P0 SYNCS.PHASECHK.TRANS64 P0, [R7+URZ], R2 ;  /* 0x00000002070085a7 */ /* 0x000e64000800007f */
[----:B-1----:R-:W-:Y:S05]  /*8080*/  @!P0 BRA `(.L_x_185) ;  /* 0xfffffffc00f08947 */ /* 0x002fea000383ffff */
[----:B------:R-:W-:Y:S05]  /*8090*/  BRA `(.L_x_203) ;  /* 0xfffffff800287947 */ /* 0x000fea000383ffff */
.L_x_186:
[----:B0-----:R0:W1:Y:S02]  /*80a0*/  SYNCS.PHASECHK.TRANS64.TRYWAIT P0, [R6+URZ], R3 ;  /* 0x00000003060075a7 */ /* 0x001064000800017f */
[----:B-1----:R-:W-:Y:S05]  /*80b0*/  @!P0 NANOSLEEP.SYNCS 0x989680 ;  /* 0x009896800000895d */ /* 0x002fea0003900000 */
[----:B------:R-:W1:Y:S02]  /*80c0*/  @!P0 SYNCS.PHASECHK.TRANS64 P0, [R6+URZ], R3 ;  /* 0x00000003060085a7 */ /* 0x000e64000800007f */
[----:B-1----:R-:W-:Y:S05]  /*80d0*/  @!P0 BRA `(.L_x_186) ;  /* 0xfffffffc00f08947 */ /* 0x002fea000383ffff */
[----:B------:R-:W-:Y:S05]  /*80e0*/  BRA `(.L_x_204) ;  /* 0xfffffff800387947 */ /* 0x000fea000383ffff */
.L_x_187:
[----:B0-----:R0:W1:Y:S02]  /*80f0*/  SYNCS.PHASECHK.TRANS64.TRYWAIT P0, [R7+URZ], R4 ;  /* 0x00000004070075a7 */ /* 0x001064000800017f */
[----:B-1----:R-:W-:Y:S05]  /*8100*/  @!P0 NANOSLEEP.SYNCS 0x989680 ;  /* 0x009896800000895d */ /* 0x002fea0003900000 */
[----:B------:R-:W1:Y:S02]  /*8110*/  @!P0 SYNCS.PHASECHK.TRANS64 P0, [R7+URZ], R4 ;  /* 0x00000004070085a7 */ /* 0x000e64000800007f */
[----:B-1----:R-:W-:Y:S05]  /*8120*/  @!P0 BRA `(.L_x_187) ;  /* 0xfffffffc00f08947 */ /* 0x002fea000383ffff */
[----:B------:R-:W-:Y:S05]  /*8130*/  BRA `(.L_x_205) ;  /* 0xfffffff800487947 */ /* 0x000fea000383ffff */
.L_x_188:
[----:B0-----:R0:W1:Y:S02]  /*8140*/  SYNCS.PHASECHK.TRANS64.TRYWAIT P0, [R6+URZ], R3 ;  /* 0x00000003060075a7 */ /* 0x001064000800017f */
[----:B-1----:R-:W-:Y:S05]  /*8150*/  @!P0 NANOSLEEP.SYNCS 0x989680 ;  /* 0x009896800000895d */ /* 0x002fea0003900000 */
[----:B------:R-:W1:Y:S02]  /*8160*/  @!P0 SYNCS.PHASECHK.TRANS64 P0, [R6+URZ], R3 ;  /* 0x00000003060085a7 */ /* 0x000e64000800007f */
[----:B-1----:R-:W-:Y:S05]  /*8170*/  @!P0 BRA `(.L_x_188) ;  /* 0xfffffffc00f08947 */ /* 0x002fea000383ffff */
[----:B------:R-:W-:Y:S05]  /*8180*/  BRA `(.L_x_206) ;  /* 0xfffffff800587947 */ /* 0x000fea000383ffff */
.L_x_189:
[----:B0-----:R0:W1:Y:S02]  /*8190*/  SYNCS.PHASECHK.TRANS64.TRYWAIT P0, [R7+URZ], R4 ;  /* 0x00000004070075a7 */ /* 0x001064000800017f */
[----:B-1----:R-:W-:Y:S05]  /*81a0*/  @!P0 NANOSLEEP.SYNCS 0x989680 ;  /* 0x009896800000895d */ /* 0x002fea0003900000 */
[----:B------:R-:W1:Y:S02]  /*81b0*/  @!P0 SYNCS.PHASECHK.TRANS64 P0, [R7+URZ], R4 ;  /* 0x00000004070085a7 */ /* 0x000e64000800007f */
[----:B-1----:R-:W-:Y:S05]  /*81c0*/  @!P0 BRA `(.L_x_189) ;  /* 0xfffffffc00f08947 */ /* 0x002fea000383ffff */
[----:B------:R-:W-:Y:S05]  /*81d0*/  BRA `(.L_x_207) ;  /* 0xfffffff800687947 */ /* 0x000fea000383ffff */
.L_x_190:
[----:B0-----:R0:W1:Y:S02]  /*81e0*/  SYNCS.PHASECHK.TRANS64.TRYWAIT P0, [R6+URZ], R3 ;  /* 0x00000003060075a7 */ /* 0x001064000800017f */
[----:B-1----:R-:W-:Y:S05]  /*81f0*/  @!P0 NANOSLEEP.SYNCS 0x989680 ;  /* 0x009896800000895d */ /* 0x002fea0003900000 */
[----:B------:R-:W1:Y:S02]  /*8200*/  @!P0 SYNCS.PHASECHK.TRANS64 P0, [R6+URZ], R3 ;  /* 0x00000003060085a7 */ /* 0x000e64000800007f */
[----:B-1----:R-:W-:Y:S05]  /*8210*/  @!P0 BRA `(.L_x_190) ;  /* 0xfffffffc00f08947 */ /* 0x002fea000383ffff */
[----:B------:R-:W-:Y:S05]  /*8220*/  BRA `(.L_x_208) ;  /* 0xfffffff800787947 */ /* 0x000fea000383ffff */
.L_x_191:
[----:B0-----:R0:W1:Y:S02]  /*8230*/  SYNCS.PHASECHK.TRANS64.TRYWAIT P0, [R7+URZ], R4 ;  /* 0x00000004070075a7 */ /* 0x001064000800017f */
[----:B-1----:R-:W-:Y:S05]  /*8240*/  @!P0 NANOSLEEP.SYNCS 0x989680 ;  /* 0x009896800000895d */ /* 0x002fea0003900000 */
[----:B------:R-:W1:Y:S02]  /*8250*/  @!P0 SYNCS.PHASECHK.TRANS64 P0, [R7+URZ], R4 ;  /* 0x00000004070085a7 */ /* 0x000e64000800007f */
[----:B-1----:R-:W-:Y:S05]  /*8260*/  @!P0 BRA `(.L_x_191) ;  /* 0xfffffffc00f08947 */ /* 0x002fea000383ffff */
[----:B------:R-:W-:Y:S05]  /*8270*/  BRA `(.L_x_209) ;  /* 0xfffffff800887947 */ /* 0x000fea000383ffff */
.L_x_192:
[----:B-1----:R1:W2:Y:S02]  /*8280*/  SYNCS.PHASECHK.TRANS64.TRYWAIT P0, [R6+URZ], R3 ;  /* 0x00000003060075a7 */ /* 0x0022a4000800017f */
[----:B--2---:R-:W-:Y:S05]  /*8290*/  @!P0 NANOSLEEP.SYNCS 0x989680 ;  /* 0x009896800000895d */ /* 0x004fea0003900000 */
[----:B------:R-:W2:Y:S02]  /*82a0*/  @!P0 SYNCS.PHASECHK.TRANS64 P0, [R6+URZ], R3 ;  /* 0x00000003060085a7 */ /* 0x000ea4000800007f */
[----:B--2---:R-:W-:Y:S05]  /*82b0*/  @!P0 BRA `(.L_x_192) ;  /* 0xfffffffc00f08947 */ /* 0x004fea000383ffff */
[----:B------:R-:W-:Y:S05]  /*82c0*/  BRA `(.L_x_210) ;  /* 0xfffffff800907947 */ /* 0x000fea000383ffff */
.L_x_211:
[----:B------:R-:W-:-:S00]  /*82d0*/  BRA `(.L_x_211) ;  /* 0xfffffffc00fc7947 */ /* 0x000fc0000383ffff */
[----:B------:R-:W-:-:S00]  /*82e0*/  NOP ;  /* 0x0000000000007918 */ /* 0x000fc00000000000 */
        /* <DEDUP_REMOVED lines=9> */
.L_x_212:


//--------------------- .nv.global.init           --------------------------
	.section	.nv.global.init,"aw",@progbits
.nv.global.init:
	.type		$str$22,@object
	.size		$str$22,($str$23 - $str$22)
$str$22:
        /*0000*/ 	.byte	0x6b, 0x5f, 0x74, 0x69, 0x6c, 0x65, 0x5f, 0x63, 0x6f, 0x75, 0x6e, 0x74, 0x20, 0x3e, 0x3d, 0x20
        /*0010*/ 	.byte	0x31, 0x00
	.type		$str$23,@object
	.size		$str$23,(__unnamed_1 - $str$23)
$str$23:
        /*0012*/ 	.byte	0x2f, 0x74, 0x6d, 0x70, 0x2f, 0x63, 0x75, 0x74, 0x6c, 0x61, 0x73, 0x73, 0x5f, 0x73, 0x77, 0x65
        /*0022*/ 	.byte	0x65, 0x70, 0x5f, 0x73, 0x72, 0x63, 0x2f, 0x69, 0x6e, 0x63, 0x6c, 0x75, 0x64, 0x65, 0x2f, 0x63
        /*0032*/ 	.byte	0x75, 0x74, 0x6c, 0x61, 0x73, 0x73, 0x2f, 0x67, 0x65, 0x6d, 0x6d, 0x2f, 0x63, 0x6f, 0x6c, 0x6c
        /*0042*/ 	.byte	0x65, 0x63, 0x74, 0x69, 0x76, 0x65, 0x2f, 0x73, 0x6d, 0x39, 0x30, 0x5f, 0x6d, 0x6d, 0x61, 0x5f
        /*0052*/ 	.byte	0x74, 0x6d, 0x61, 0x5f, 0x67, 0x6d, 0x6d, 0x61, 0x5f, 0x73, 0x73, 0x5f, 0x77, 0x61, 0x72, 0x70
        /*0062*/ 	.byte	0x73, 0x70, 0x65, 0x63, 0x69, 0x61, 0x6c, 0x69, 0x7a, 0x65, 0x64, 0x2e, 0x68, 0x70, 0x70, 0x00
	.type		__unnamed_1,@object
	.size		__unnamed_1,(.L_0 - __unnamed_1)
__unnamed_1:
        /*0072*/ 	.byte	0x76, 0x6f, 0x69, 0x64, 0x20, 0x63, 0x75, 0x74, 0x6c, 0x61, 0x73, 0x73, 0x3a, 0x3a, 0x67, 0x65
        /* <DEDUP_REMOVED lines=180> */
        /*0bc2*/ 	.byte	0x3a, 0x69, 0x64, 0x65, 0x6e, 0x74, 0x69, 0x74, 0x79, 0x5d, 0x00
.L_0:


//--------------------- .nv.shared._ZN7cutlass13device_kernelINS_4gemm6kernel13GemmUniversalIN4cute5tupleIJiiiiEEENS1_10collective13CollectiveMmaINS1_34MainloopSm90TmaGmmaWarpSpecializedILi9ENS5_IJNS4_1CILi2EEENSA_ILi1EEESC_EEENS1_32KernelTmaWarpSpecializedPingpongEEENS5_IJNSA_ILi64EEENSA_ILi128EEESG_EEENS_10bfloat16_tENS5_IJlSC_lEEESJ_SK_NS4_8TiledMMAINS4_8MMA_AtomIJNS4_4SM904GMMA28MMA_64x128x16_F32BF16BF16_SSILNSO_5MajorE0ELSQ_0ELNSO_7ScaleInE1ELSR_1EEEEEENS4_6LayoutINS5_IJSC_SC_SC_EEENS5_IJNSA_ILi0EEESW_SW_EEEEENS5_IJNS4_10UnderscoreESZ_SZ_EEEEENS4_13SM90_TMA_LOADENS4_14ComposedLayoutINS4_7SwizzleILi3ELi4ELi3EEENS4_18smem_ptr_flag_bitsILi16EEENSU_INS5_IJNSA_ILi8EEESG_EEENS5_IJSG_SC_EEEEEEEvNS4_8identityENS4_23SM90_TMA_LOAD_MULTICASTES1C_vS1D_EENS_8epilogue10collective6detail29Sm90TmaWarpSpecializedAdapterINS1H_15DefaultEpilogueISJ_SK_SK_NS1G_6thread17LinearCombinationISJ_Li1EffLNS1L_9ScaleType4KindE0ELNS_15FloatRoundStyleE2ESJ_EENS1_15EpilogueDefaultEEEEEvvEEEEvNT_6ParamsE --------------------------
	.section	.nv.shared._ZN7cutlass13device_kernelINS_4gemm6kernel13GemmUniversalIN4cute5tupleIJiiiiEEENS1_10collective13CollectiveMmaINS1_34MainloopSm90TmaGmmaWarpSpecializedILi9ENS5_IJNS4_1CILi2EEENSA_ILi1EEESC_EEENS1_32KernelTmaWarpSpecializedPingpongEEENS5_IJNSA_ILi64EEENSA_ILi128EEESG_EEENS_10bfloat16_tENS5_IJlSC_lEEESJ_SK_NS4_8TiledMMAINS4_8MMA_AtomIJNS4_4SM904GMMA28MMA_64x128x16_F32BF16BF16_SSILNSO_5MajorE0ELSQ_0ELNSO_7ScaleInE1ELSR_1EEEEEENS4_6LayoutINS5_IJSC_SC_SC_EEENS5_IJNSA_ILi0EEESW_SW_EEEEENS5_IJNS4_10UnderscoreESZ_SZ_EEEEENS4_13SM90_TMA_LOADENS4_14ComposedLayoutINS4_7SwizzleILi3ELi4ELi3EEENS4_18smem_ptr_flag_bitsILi16EEENSU_INS5_IJNSA_ILi8EEESG_EEENS5_IJSG_SC_EEEEEEEvNS4_8identityENS4_23SM90_TMA_LOAD_MULTICASTES1C_vS1D_EENS_8epilogue10collective6detail29Sm90TmaWarpSpecializedAdapterINS1H_15DefaultEpilogueISJ_SK_SK_NS1G_6thread17LinearCombinationISJ_Li1EffLNS1L_9ScaleType4KindE0ELNS_15FloatRoundStyleE2ESJ_EENS1_15EpilogueDefaultEEEEEvvEEEEvNT_6ParamsE,"aw",@nobits
	.sectionflags	@""
	.align	16
	.zero		1024


//--------------------- .nv.shared.reserved.0     --------------------------
	.section	.nv.shared.reserved.0,"aw",@nobits
	.weak		__nv_reservedSMEM_offset_0_alias
	.size		__nv_reservedSMEM_offset_0_alias, 0, 0
	.other		__nv_reservedSMEM_offset_0_alias,@"STO_CUDA_RESERVED_SHARED STV_DEFAULT"
__nv_reservedSMEM_offset_0_alias:
	.zero		0


//--------------------- .nv.global                --------------------------
	.section	.nv.global,"aw",@nobits
.nv.global:
	.type		_ZN39_INTERNAL_8e7dd550_4_k_cu_81712654_57034cute1_E,@object
	.size		_ZN39_INTERNAL_8e7dd550_4_k_cu_81712654_57034cute1_E,(_ZN39_INTERNAL_8e7dd550_4_k_cu_81712654_57034cuda3std3__45__cpo6cbeginE - _ZN39_INTERNAL_8e7dd550_4_k_cu_81712654_57034cute1_E)
_ZN39_INTERNAL_8e7dd550_4_k_cu_81712654_57034cute1_E:
	.zero		1
	.type		_ZN39_INTERNAL_8e7dd550_4_k_cu_81712654_57034cuda3std3__45__cpo6cbeginE,@object
	.size		_ZN39_INTERNAL_8e7dd550_4_k_cu_81712654_57034cuda3std3__45__cpo6cbeginE,(_ZN39_INTERNAL_8e7dd550_4_k_cu_81712654_57034cuda3std3__48in_placeE - _ZN39_INTERNAL_8e7dd550_4_k_cu_81712654_57034cuda3std3__45__cpo6cbeginE)
_ZN39_INTERNAL_8e7dd550_4_k_cu_81712654_57034cuda3std3__45__cpo6cbeginE:
	.zero		1
	.type		_ZN39_INTERNAL_8e7dd550_4_k_cu_81712654_57034cuda3std3__48in_placeE,@object
	.size		_ZN39_INTERNAL_8e7dd550_4_k_cu_81712654_57034cuda3std3__48in_placeE,(_ZN39_INTERNAL_8e7dd550_4_k_cu_81712654_57034cuda3std6ranges3__45__cpo9iter_moveE - _ZN39_INTERNAL_8e7dd550_4_k_cu_81712654_57034cuda3std3__48in_placeE)
_ZN39_INTERNAL_8e7dd550_4_k_cu_81712654_57034cuda3std3__48in_placeE:
	.zero		1
	.type		_ZN39_INTERNAL_8e7dd550_4_k_cu_81712654_57034cuda3std6ranges3__45__cpo9iter_moveE,@object
	.size		_ZN39_INTERNAL_8e7dd550_4_k_cu_81712654_57034cuda3std6ranges3__45__cpo9iter_moveE,(_ZN39_INTERNAL_8e7dd550_4_k_cu_81712654_57034cuda3std3__45__cpo5beginE - _ZN39_INTERNAL_8e7dd550_4_k_cu_81712654_57034cuda3std6ranges3__45__cpo9iter_moveE)
_ZN39_INTERNAL_8e7dd550_4_k_cu_81712654_57034cuda3std6ranges3__45__cpo9iter_moveE:
	.zero		1
	.type		_ZN39_INTERNAL_8e7dd550_4_k_cu_81712654_57034cuda3std3__45__cpo5beginE,@object
	.size		_ZN39_INTERNAL_8e7dd550_4_k_cu_81712654_57034cuda3std3__45__cpo5beginE,(_ZN39_INTERNAL_8e7dd550_4_k_cu_81712654_57034cuda3std3__441_GLOBAL__N__8e7dd550_4_k_cu_81712654_57036ignoreE - _ZN39_INTERNAL_8e7dd550_4_k_cu_81712654_57034cuda3std3__45__cpo5beginE)
_ZN39_INTERNAL_8e7dd550_4_k_cu_81712654_57034cuda3std3__45__cpo5beginE:
	.zero		1
	.type		_ZN39_INTERNAL_8e7dd550_4_k_cu_81712654_57034cuda3std3__441_GLOBAL__N__8e7dd550_4_k_cu_81712654_57036ignoreE,@object
	.size		_ZN39_INTERNAL_8e7dd550_4_k_cu_81712654_57034cuda3std3__441_GLOBAL__N__8e7dd550_4_k_cu_81712654_57036ignoreE,(_ZN39_INTERNAL_8e7dd550_4_k_cu_81712654_57034cute7productE - _ZN39_INTERNAL_8e7dd550_4_k_cu_81712654_57034cuda3std3__441_GLOBAL__N__8e7dd550_4_k_cu_81712654_57036ignoreE)
_ZN39_INTERNAL_8e7dd550_4_k_cu_81712654_57034cuda3std3__441_GLOBAL__N__8e7dd550_4_k_cu_81712654_57036ignoreE:
	.zero		1
	.type		_ZN39_INTERNAL_8e7dd550_4_k_cu_81712654_57034cute7productE,@object
	.size		_ZN39_INTERNAL_8e7dd550_4_k_cu_81712654_57034cute7productE,(_ZN39_INTERNAL_8e7dd550_4_k_cu_81712654_57034cuda3std3__45__cpo3endE - _ZN39_INTERNAL_8e7dd550_4_k_cu_81712654_57034cute7productE)
_ZN39_INTERNAL_8e7dd550_4_k_cu_81712654_57034cute7productE:
	.zero		1
	.type		_ZN39_INTERNAL_8e7dd550_4_k_cu_81712654_57034cuda3std3__45__cpo3endE,@object
	.size		_ZN39_INTERNAL_8e7dd550_4_k_cu_81712654_57034cuda3std3__45__cpo3endE,(_ZN39_INTERNAL_8e7dd550_4_k_cu_81712654_57034cuda3std3__419piecewise_constructE - _ZN39_INTERNAL_8e7dd550_4_k_cu_81712654_57034cuda3std3__45__cpo3endE)
_ZN39_INTERNAL_8e7dd550_4_k_cu_81712654_57034cuda3std3__45__cpo3endE:
	.zero		1
	.type		_ZN39_INTERNAL_8e7dd550_4_k_cu_81712654_57034cuda3std3__419piecewise_constructE,@object
	.size		_ZN39_INTERNAL_8e7dd550_4_k_cu_81712654_57034cuda3std3__419piecewise_constructE,(_ZN39_INTERNAL_8e7dd550_4_k_cu_81712654_57034cuda3std3__45__cpo4cendE - _ZN39_INTERNAL_8e7dd550_4_k_cu_81712654_57034cuda3std3__419piecewise_constructE)
_ZN39_INTERNAL_8e7dd550_4_k_cu_81712654_57034cuda3std3__419piecewise_constructE:
	.zero		1
	.type		_ZN39_INTERNAL_8e7dd550_4_k_cu_81712654_57034cuda3std3__45__cpo4cendE,@object
	.size		_ZN39_INTERNAL_8e7dd550_4_k_cu_81712654_57034cuda3std3__45__cpo4cendE,(_ZN39_INTERNAL_8e7dd550_4_k_cu_81712654_57034cuda3std6ranges3__45__cpo4swapE - _ZN39_INTERNAL_8e7dd550_4_k_cu_81712654_57034cuda3std3__45__cpo4cendE)
_ZN39_INTERNAL_8e7dd550_4_k_cu_81712654_57034cuda3std3__45__cpo4cendE:
	.zero		1
	.type		_ZN39_INTERNAL_8e7dd550_4_k_cu_81712654_57034cuda3std6ranges3__45__cpo4swapE,@object
	.size		_ZN39_INTERNAL_8e7dd550_4_k_cu_81712654_57034cuda3std6ranges3__45__cpo4swapE,(.L_8 - _ZN39_INTERNAL_8e7dd550_4_k_cu_81712654_57034cuda3std6ranges3__45__cpo4swapE)
_ZN39_INTERNAL_8e7dd550_4_k_cu_81712654_57034cuda3std6ranges3__45__cpo4swapE:
	.zero		1
.L_8:


//--------------------- .nv.constant0._ZN7cutlass13device_kernelINS_4gemm6kernel13GemmUniversalIN4cute5tupleIJiiiiEEENS1_10collective13CollectiveMmaINS1_34MainloopSm90TmaGmmaWarpSpecializedILi9ENS5_IJNS4_1CILi2EEENSA_ILi1EEESC_EEENS1_32KernelTmaWarpSpecializedPingpongEEENS5_IJNSA_ILi64EEENSA_ILi128EEESG_EEENS_10bfloat16_tENS5_IJlSC_lEEESJ_SK_NS4_8TiledMMAINS4_8MMA_AtomIJNS4_4SM904GMMA28MMA_64x128x16_F32BF16BF16_SSILNSO_5MajorE0ELSQ_0ELNSO_7ScaleInE1ELSR_1EEEEEENS4_6LayoutINS5_IJSC_SC_SC_EEENS5_IJNSA_ILi0EEESW_SW_EEEEENS5_IJNS4_10UnderscoreESZ_SZ_EEEEENS4_13SM90_TMA_LOADENS4_14ComposedLayoutINS4_7SwizzleILi3ELi4ELi3EEENS4_18smem_ptr_flag_bitsILi16EEENSU_INS5_IJNSA_ILi8EEESG_EEENS5_IJSG_SC_EEEEEEEvNS4_8identityENS4_23SM90_TMA_LOAD_MULTICASTES1C_vS1D_EENS_8epilogue10collective6detail29Sm90TmaWarpSpecializedAdapterINS1H_15DefaultEpilogueISJ_SK_SK_NS1G_6thread17LinearCombinationISJ_Li1EffLNS1L_9ScaleType4KindE0ELNS_15FloatRoundStyleE2ESJ_EENS1_15EpilogueDefaultEEEEEvvEEEEvNT_6ParamsE --------------------------
	.section	.nv.constant0._ZN7cutlass13device_kernelINS_4gemm6kernel13GemmUniversalIN4cute5tupleIJiiiiEEENS1_10collective13CollectiveMmaINS1_34MainloopSm90TmaGmmaWarpSpecializedILi9ENS5_IJNS4_1CILi2EEENSA_ILi1EEESC_EEENS1_32KernelTmaWarpSpecializedPingpongEEENS5_IJNSA_ILi64EEENSA_ILi128EEESG_EEENS_10bfloat16_tENS5_IJlSC_lEEESJ_SK_NS4_8TiledMMAINS4_8MMA_AtomIJNS4_4SM904GMMA28MMA_64x128x16_F32BF16BF16_SSILNSO_5MajorE0ELSQ_0ELNSO_7ScaleInE1ELSR_1EEEEEENS4_6LayoutINS5_IJSC_SC_SC_EEENS5_IJNSA_ILi0EEESW_SW_EEEEENS5_IJNS4_10UnderscoreESZ_SZ_EEEEENS4_13SM90_TMA_LOADENS4_14ComposedLayoutINS4_7SwizzleILi3ELi4ELi3EEENS4_18smem_ptr_flag_bitsILi16EEENSU_INS5_IJNSA_ILi8EEESG_EEENS5_IJSG_SC_EEEEEEEvNS4_8identityENS4_23SM90_TMA_LOAD_MULTICASTES1C_vS1D_EENS_8epilogue10collective6detail29Sm90TmaWarpSpecializedAdapterINS1H_15DefaultEpilogueISJ_SK_SK_NS1G_6thread17LinearCombinationISJ_Li1EffLNS1L_9ScaleType4KindE0ELNS_15FloatRoundStyleE2ESJ_EENS1_15EpilogueDefaultEEEEEvvEEEEvNT_6ParamsE,"a",@progbits
	.sectionflags	@""
	.align	4
.nv.constant0._ZN7cutlass13device_kernelINS_4gemm6kernel13GemmUniversalIN4cute5tupleIJiiiiEEENS1_10collective13CollectiveMmaINS1_34MainloopSm90TmaGmmaWarpSpecializedILi9ENS5_IJNS4_1CILi2EEENSA_ILi1EEESC_EEENS1_32KernelTmaWarpSpecializedPingpongEEENS5_IJNSA_ILi64EEENSA_ILi128EEESG_EEENS_10bfloat16_tENS5_IJlSC_lEEESJ_SK_NS4_8TiledMMAINS4_8MMA_AtomIJNS4_4SM904GMMA28MMA_64x128x16_F32BF16BF16_SSILNSO_5MajorE0ELSQ_0ELNSO_7ScaleInE1ELSR_1EEEEEENS4_6LayoutINS5_IJSC_SC_SC_EEENS5_IJNSA_ILi0EEESW_SW_EEEEENS5_IJNS4_10UnderscoreESZ_SZ_EEEEENS4_13SM90_TMA_LOADENS4_14ComposedLayoutINS4_7SwizzleILi3ELi4ELi3EEENS4_18smem_ptr_flag_bitsILi16EEENSU_INS5_IJNSA_ILi8EEESG_EEENS5_IJSG_SC_EEEEEEEvNS4_8identityENS4_23SM90_TMA_LOAD_MULTICASTES1C_vS1D_EENS_8epilogue10collective6detail29Sm90TmaWarpSpecializedAdapterINS1H_15DefaultEpilogueISJ_SK_SK_NS1G_6thread17LinearCombinationISJ_Li1EffLNS1L_9ScaleType4KindE0ELNS_15FloatRoundStyleE2ESJ_EENS1_15EpilogueDefaultEEEEEvvEEEEvNT_6ParamsE:
	.zero		1664


//--------------------- SYMBOLS --------------------------

	.type		.nv.reservedSmem.offset0,@object
	.size		.nv.reservedSmem.offset0,0x4
	.type		__assertfail,@function
